// auto-generated by cutlass_sweep.gemm — config: {"arch": "sm_90", "cluster_m": 1, "cluster_n": 1, "dtype": "fp16", "dtype_b": "fp16", "layout": "nt", "stages": 0, "tile_k": 16, "tile_m": 128, "tile_n": 112}
#include "cutlass/cutlass.h"
#include "cutlass/gemm/collective/collective_builder.hpp"
#include "cutlass/gemm/device/gemm_universal_adapter.h"
#include "cutlass/gemm/kernel/gemm_universal.hpp"
#include "cutlass/epilogue/collective/collective_builder.hpp"

using ElemA = cutlass::half_t;
using ElemB = cutlass::half_t;
using ElemCD = cutlass::half_t;
using Acc  = float;
using TileShape    = cute::Shape<cute::_128, cute::_112, cute::_16>;
using ClusterShape = cute::Shape<cute::_1, cute::_1, cute::_1>;

using CollectiveEpilogue = typename cutlass::epilogue::collective::CollectiveBuilder<
    cutlass::arch::Sm90, cutlass::arch::OpClassTensorOp,
    TileShape, ClusterShape,
    cutlass::epilogue::collective::EpilogueTileAuto,
    Acc, Acc,
    ElemCD, cutlass::layout::RowMajor, 128 / cutlass::sizeof_bits<ElemCD>::value,
    ElemCD, cutlass::layout::RowMajor, 128 / cutlass::sizeof_bits<ElemCD>::value,
    cutlass::epilogue::collective::EpilogueScheduleAuto
  >::CollectiveOp;

using CollectiveMainloop = typename cutlass::gemm::collective::CollectiveBuilder<
    cutlass::arch::Sm90, cutlass::arch::OpClassTensorOp,
    ElemA, cutlass::layout::RowMajor, 128 / cutlass::sizeof_bits<ElemA>::value,
    ElemB, cutlass::layout::ColumnMajor, 128 / cutlass::sizeof_bits<ElemB>::value,
    Acc,
    TileShape, ClusterShape,
    cutlass::gemm::collective::StageCountAutoCarveout<static_cast<int>(sizeof(typename CollectiveEpilogue::SharedStorage))>,
    cutlass::gemm::collective::KernelScheduleAuto
  >::CollectiveOp;

using GemmKernel = cutlass::gemm::kernel::GemmUniversal<
    cute::Shape<int,int,int,int>,
    CollectiveMainloop,
    CollectiveEpilogue
>;
using Gemm = cutlass::gemm::device::GemmUniversalAdapter<GemmKernel>;

// Force the device kernel symbol into the cubin without needing a host main.
auto* _anchor = &cutlass::device_kernel<GemmKernel>;


// ===== COMPILED SASS (sm_90a) =====

	.target	sm_90a

	.elftype	@"ET_EXEC"


//--------------------- .note.nv.tkinfo           --------------------------
	.section	.note.nv.tkinfo,"",@"SHT_NOTE"
	.sectionflags	@"SHF_NOTE_NV_TKINFO"
	.tkinfo
        /*0018*/ 	.word	0x00000002
        /*0030*/ 	.string	""
        /*0030*/ 	.string	"ptxas"
        /*0030*/ 	.string	"Cuda compilation tools, release 13.0, V13.0.88"
        /*0030*/ 	.string	"Build cuda_13.0.r13.0/compiler.36424714_0"
        /*0030*/ 	.string	"-arch sm_90a -m 64 "



//--------------------- .note.nv.cuinfo           --------------------------
	.section	.note.nv.cuinfo,"",@"SHT_NOTE"
	.sectionflags	@"SHF_NOTE_NV_CUINFO"
        /*0018*/ 	.short	0x0002
        /*001a*/ 	.short	0x005a
        /*001c*/ 	.short	0x0082
	.zero		2


//--------------------- .nv.info                  --------------------------
	.section	.nv.info,"",@"SHT_CUDA_INFO"
	.align	4


	//----- nvinfo : EIATTR_REGCOUNT
	.align		4
        /*0000*/ 	.byte	0x04, 0x2f
        /*0002*/ 	.short	(.L_15 - .L_14)
	.align		4
.L_14:
        /*0004*/ 	.word	index@(_ZN7cutlass13device_kernelINS_4gemm6kernel13GemmUniversalIN4cute5tupleIJiiiiEEENS1_10collective13CollectiveMmaINS1_34MainloopSm90TmaGmmaWarpSpecializedILi30ENS5_IJNS4_1CILi1EEESB_SB_EEENS1_35KernelTmaWarpSpecializedCooperativeEEENS5_IJNSA_ILi128EEENSA_ILi112EEENSA_ILi16EEEEEENS_6half_tENS5_IJlSB_lEEESJ_SK_NS4_8TiledMMAINS4_8MMA_AtomIJNS4_4SM904GMMA25MMA_64x16x16_F32F16F16_SSILNSO_5MajorE0ELSQ_0ELNSO_7ScaleInE1ELSR_1EEEEEENS4_6LayoutINS5_IJNSA_ILi2EEESB_SB_EEENS5_IJSB_NSA_ILi0EEESX_EEEEENS5_IJNS4_10UnderscoreES10_S10_EEEEENS4_13SM90_TMA_LOADENS4_14ComposedLayoutINS4_7SwizzleILi1ELi4ELi3EEENS4_18smem_ptr_flag_bitsILi16EEENSU_INS5_IJNSA_ILi8EEESH_EEENS5_IJSH_SB_EEEEEEEvNS4_8identityES13_S1D_vS1E_EENS_8epilogue10collective6detail29Sm90TmaWarpSpecializedAdapterINS1H_15DefaultEpilogueISJ_SK_SK_NS1G_6thread17LinearCombinationISJ_Li1EffLNS1L_9ScaleType4KindE0ELNS_15FloatRoundStyleE2ESJ_EENS1_15EpilogueDefaultEEEEEvvEEEEvNT_6ParamsE)
        /*0008*/ 	.word	0x000000a8


	//----- nvinfo : EIATTR_FRAME_SIZE
	.align		4
.L_15:
        /*000c*/ 	.byte	0x04, 0x11
        /*000e*/ 	.short	(.L_17 - .L_16)
	.align		4
.L_16:
        /*0010*/ 	.word	index@(_ZN7cutlass13device_kernelINS_4gemm6kernel13GemmUniversalIN4cute5tupleIJiiiiEEENS1_10collective13CollectiveMmaINS1_34MainloopSm90TmaGmmaWarpSpecializedILi30ENS5_IJNS4_1CILi1EEESB_SB_EEENS1_35KernelTmaWarpSpecializedCooperativeEEENS5_IJNSA_ILi128EEENSA_ILi112EEENSA_ILi16EEEEEENS_6half_tENS5_IJlSB_lEEESJ_SK_NS4_8TiledMMAINS4_8MMA_AtomIJNS4_4SM904GMMA25MMA_64x16x16_F32F16F16_SSILNSO_5MajorE0ELSQ_0ELNSO_7ScaleInE1ELSR_1EEEEEENS4_6LayoutINS5_IJNSA_ILi2EEESB_SB_EEENS5_IJSB_NSA_ILi0EEESX_EEEEENS5_IJNS4_10UnderscoreES10_S10_EEEEENS4_13SM90_TMA_LOADENS4_14ComposedLayoutINS4_7SwizzleILi1ELi4ELi3EEENS4_18smem_ptr_flag_bitsILi16EEENSU_INS5_IJNSA_ILi8EEESH_EEENS5_IJSH_SB_EEEEEEEvNS4_8identityES13_S1D_vS1E_EENS_8epilogue10collective6detail29Sm90TmaWarpSpecializedAdapterINS1H_15DefaultEpilogueISJ_SK_SK_NS1G_6thread17LinearCombinationISJ_Li1EffLNS1L_9ScaleType4KindE0ELNS_15FloatRoundStyleE2ESJ_EENS1_15EpilogueDefaultEEEEEvvEEEEvNT_6ParamsE)
        /*0014*/ 	.word	0x00000000


	//----- nvinfo : EIATTR_MIN_STACK_SIZE
	.align		4
.L_17:
        /*0018*/ 	.byte	0x04, 0x12
        /*001a*/ 	.short	(.L_19 - .L_18)
	.align		4
.L_18:
        /*001c*/ 	.word	index@(_ZN7cutlass13device_kernelINS_4gemm6kernel13GemmUniversalIN4cute5tupleIJiiiiEEENS1_10collective13CollectiveMmaINS1_34MainloopSm90TmaGmmaWarpSpecializedILi30ENS5_IJNS4_1CILi1EEESB_SB_EEENS1_35KernelTmaWarpSpecializedCooperativeEEENS5_IJNSA_ILi128EEENSA_ILi112EEENSA_ILi16EEEEEENS_6half_tENS5_IJlSB_lEEESJ_SK_NS4_8TiledMMAINS4_8MMA_AtomIJNS4_4SM904GMMA25MMA_64x16x16_F32F16F16_SSILNSO_5MajorE0ELSQ_0ELNSO_7ScaleInE1ELSR_1EEEEEENS4_6LayoutINS5_IJNSA_ILi2EEESB_SB_EEENS5_IJSB_NSA_ILi0EEESX_EEEEENS5_IJNS4_10UnderscoreES10_S10_EEEEENS4_13SM90_TMA_LOADENS4_14ComposedLayoutINS4_7SwizzleILi1ELi4ELi3EEENS4_18smem_ptr_flag_bitsILi16EEENSU_INS5_IJNSA_ILi8EEESH_EEENS5_IJSH_SB_EEEEEEEvNS4_8identityES13_S1D_vS1E_EENS_8epilogue10collective6detail29Sm90TmaWarpSpecializedAdapterINS1H_15DefaultEpilogueISJ_SK_SK_NS1G_6thread17LinearCombinationISJ_Li1EffLNS1L_9ScaleType4KindE0ELNS_15FloatRoundStyleE2ESJ_EENS1_15EpilogueDefaultEEEEEvvEEEEvNT_6ParamsE)
        /*0020*/ 	.word	0x00000000
.L_19:


//--------------------- .nv.compat                --------------------------
	.section	.nv.compat,"",@"SHT_CUDA_COMPAT_INFO"
	.align	4
        /*0000*/ 	.byte	0x02, 0x09, 0x01, 0x00, 0x02, 0x02, 0x04, 0x00, 0x02, 0x05, 0x05, 0x00, 0x03, 0x07, 0x01, 0x01
        /*0010*/ 	.byte	0x02, 0x03, 0x01, 0x00, 0x02, 0x06, 0x01, 0x00, 0x04, 0x0b, 0x08, 0x00, 0x00, 0x00, 0x00, 0x00
        /*0020*/ 	.byte	0x00, 0x00, 0x00, 0x00


//--------------------- .nv.info._ZN7cutlass13device_kernelINS_4gemm6kernel13GemmUniversalIN4cute5tupleIJiiiiEEENS1_10collective13CollectiveMmaINS1_34MainloopSm90TmaGmmaWarpSpecializedILi30ENS5_IJNS4_1CILi1EEESB_SB_EEENS1_35KernelTmaWarpSpecializedCooperativeEEENS5_IJNSA_ILi128EEENSA_ILi112EEENSA_ILi16EEEEEENS_6half_tENS5_IJlSB_lEEESJ_SK_NS4_8TiledMMAINS4_8MMA_AtomIJNS4_4SM904GMMA25MMA_64x16x16_F32F16F16_SSILNSO_5MajorE0ELSQ_0ELNSO_7ScaleInE1ELSR_1EEEEEENS4_6LayoutINS5_IJNSA_ILi2EEESB_SB_EEENS5_IJSB_NSA_ILi0EEESX_EEEEENS5_IJNS4_10UnderscoreES10_S10_EEEEENS4_13SM90_TMA_LOADENS4_14ComposedLayoutINS4_7SwizzleILi1ELi4ELi3EEENS4_18smem_ptr_flag_bitsILi16EEENSU_INS5_IJNSA_ILi8EEESH_EEENS5_IJSH_SB_EEEEEEEvNS4_8identityES13_S1D_vS1E_EENS_8epilogue10collective6detail29Sm90TmaWarpSpecializedAdapterINS1H_15DefaultEpilogueISJ_SK_SK_NS1G_6thread17LinearCombinationISJ_Li1EffLNS1L_9ScaleType4KindE0ELNS_15FloatRoundStyleE2ESJ_EENS1_15EpilogueDefaultEEEEEvvEEEEvNT_6ParamsE --------------------------
	.section	.nv.info._ZN7cutlass13device_kernelINS_4gemm6kernel13GemmUniversalIN4cute5tupleIJiiiiEEENS1_10collective13CollectiveMmaINS1_34MainloopSm90TmaGmmaWarpSpecializedILi30ENS5_IJNS4_1CILi1EEESB_SB_EEENS1_35KernelTmaWarpSpecializedCooperativeEEENS5_IJNSA_ILi128EEENSA_ILi112EEENSA_ILi16EEEEEENS_6half_tENS5_IJlSB_lEEESJ_SK_NS4_8TiledMMAINS4_8MMA_AtomIJNS4_4SM904GMMA25MMA_64x16x16_F32F16F16_SSILNSO_5MajorE0ELSQ_0ELNSO_7ScaleInE1ELSR_1EEEEEENS4_6LayoutINS5_IJNSA_ILi2EEESB_SB_EEENS5_IJSB_NSA_ILi0EEESX_EEEEENS5_IJNS4_10UnderscoreES10_S10_EEEEENS4_13SM90_TMA_LOADENS4_14ComposedLayoutINS4_7SwizzleILi1ELi4ELi3EEENS4_18smem_ptr_flag_bitsILi16EEENSU_INS5_IJNSA_ILi8EEESH_EEENS5_IJSH_SB_EEEEEEEvNS4_8identityES13_S1D_vS1E_EENS_8epilogue10collective6detail29Sm90TmaWarpSpecializedAdapterINS1H_15DefaultEpilogueISJ_SK_SK_NS1G_6thread17LinearCombinationISJ_Li1EffLNS1L_9ScaleType4KindE0ELNS_15FloatRoundStyleE2ESJ_EENS1_15EpilogueDefaultEEEEEvvEEEEvNT_6ParamsE,"",@"SHT_CUDA_INFO"
	.sectionflags	@""
	.align	4


	//----- nvinfo : EIATTR_CUDA_API_VERSION
	.align		4
        /*0000*/ 	.byte	0x04, 0x37
        /*0002*/ 	.short	(.L_21 - .L_20)
.L_20:
        /*0004*/ 	.word	0x00000082


	//----- nvinfo : EIATTR_KPARAM_INFO
	.align		4
.L_21:
        /*0008*/ 	.byte	0x04, 0x17
        /*000a*/ 	.short	(.L_23 - .L_22)
.L_22:
        /*000c*/ 	.word	0x00000000
        /*0010*/ 	.short	0x0000
        /*0012*/ 	.short	0x0070
        /*0014*/ 	.byte	0x00, 0xf0, 0x01, 0x10


	//----- nvinfo : EIATTR_SPARSE_MMA_MASK
	.align		4
.L_23:
        /*0018*/ 	.byte	0x03, 0x50
        /*001a*/ 	.short	0x0000


	//----- nvinfo : EIATTR_MAXREG_COUNT
	.align		4
        /*001c*/ 	.byte	0x03, 0x1b
        /*001e*/ 	.short	0x00a8


	//----- nvinfo : EIATTR_NUM_BARRIERS
	.align		4
        /*0020*/ 	.byte	0x02, 0x4c
        /*0022*/ 	.byte	0x01
	.zero		1


	//----- nvinfo : EIATTR_EXTERNS
	.align		4
        /*0024*/ 	.byte	0x04, 0x0f
        /*0026*/ 	.short	(.L_25 - .L_24)


	//   ....[0]....
	.align		4
.L_24:
        /*0028*/ 	.word	index@(__assertfail)


	//----- nvinfo : EIATTR_MERCURY_ISA_VERSION
	.align		4
.L_25:
        /*002c*/ 	.byte	0x03, 0x5f
        /*002e*/ 	.short	0x0101


	//----- nvinfo : EIATTR_INT_WARP_WIDE_INSTR_OFFSETS
	.align		4
        /*0030*/ 	.byte	0x04, 0x31
        /*0032*/ 	.short	(.L_27 - .L_26)


	//   ....[0]....
.L_26:
        /*0034*/ 	.word	0x00000720


	//   ....[1]....
        /*0038*/ 	.word	0x00000750


	//   ....[2]....
        /*003c*/ 	.word	0x00000830


	//----- nvinfo : EIATTR_COOP_GROUP_MASK_REGIDS
	.align		4
.L_27:
        /*0040*/ 	.byte	0x04, 0x29
        /*0042*/ 	.short	(.L_29 - .L_28)


	//   ....[0]....
.L_28:
        /*0044*/ 	.word	0xffffffff


	//   ....[1]....
        /*0048*/ 	.word	0xffffffff


	//   ....[2]....
        /*004c*/ 	.word	0xffffffff


	//   ....[3]....
        /*0050*/ 	.word	0xffffffff


	//   ....[4]....
        /*0054*/ 	.word	0xffffffff


	//----- nvinfo : EIATTR_COOP_GROUP_INSTR_OFFSETS
	.align		4
.L_29:
        /*0058*/ 	.byte	0x04, 0x28
        /*005a*/ 	.short	(.L_31 - .L_30)


	//   ....[0]....
.L_30:
        /*005c*/ 	.word	0x00000060


	//   ....[1]....
        /*0060*/ 	.word	0x00000070


	//   ....[2]....
        /*0064*/ 	.word	0x00000130


	//   ....[3]....
        /*0068*/ 	.word	0x00000630


	//   ....[4]....
        /*006c*/ 	.word	0x000012e0


	//----- nvinfo : EIATTR_REG_RECONFIG
	.align		4
.L_31:
        /*0070*/ 	.byte	0x01, 0x54
	.zero		2


	//----- nvinfo : EIATTR_SYSCALL_OFFSETS
	.align		4
        /*0074*/ 	.byte	0x04, 0x46
        /*0076*/ 	.short	(.L_33 - .L_32)


	//   ....[0]....
.L_32:
        /*0078*/ 	.word	0x000014a0


	//----- nvinfo : EIATTR_MBARRIER_INSTR_OFFSETS
	.align		4
.L_33:
        /*007c*/ 	.byte	0x04, 0x39
        /*007e*/ 	.short	(.L_35 - .L_34)


	//   ....[0]....
.L_34:
        /*0080*/ 	.word	0x00000250
        /*0084*/ 	.word	0x000000ff
        /*0088*/ 	.word	0x00000000
        /*008c*/ 	.short	0x0100
        /*008e*/ 	.byte	0x08
	.zero		1


	//   ....[1]....
        /*0090*/ 	.word	0x00000260
        /*0094*/ 	.word	0x000000ff
        /*0098*/ 	.word	0x000000f0
        /*009c*/ 	.short	0x0100
        /*009e*/ 	.byte	0x08
	.zero		1


	//   ....[2]....
        /*00a0*/ 	.word	0x00000270
        /*00a4*/ 	.word	0x000000ff
        /*00a8*/ 	.word	0x00000008
        /*00ac*/ 	.short	0x0100
        /*00ae*/ 	.byte	0x08
	.zero		1


	//   ....[3]....
        /*00b0*/ 	.word	0x00000280
        /*00b4*/ 	.word	0x000000ff
        /*00b8*/ 	.word	0x000000f8
        /*00bc*/ 	.short	0x0100
        /*00be*/ 	.byte	0x08
	.zero		1


	//   ....[4]....
        /*00c0*/ 	.word	0x00000290
        /*00c4*/ 	.word	0x000000ff
        /*00c8*/ 	.word	0x00000010
        /*00cc*/ 	.short	0x0100
        /*00ce*/ 	.byte	0x08
	.zero		1


	//   ....[5]....
        /*00d0*/ 	.word	0x000002a0
        /*00d4*/ 	.word	0x000000ff
        /*00d8*/ 	.word	0x00000100
        /*00dc*/ 	.short	0x0100
        /*00de*/ 	.byte	0x08
	.zero		1


	//   ....[6]....
        /*00e0*/ 	.word	0x000002b0
        /*00e4*/ 	.word	0x000000ff
        /*00e8*/ 	.word	0x00000018
        /*00ec*/ 	.short	0x0100
        /*00ee*/ 	.byte	0x08
	.zero		1


	//   ....[7]....
        /*00f0*/ 	.word	0x000002c0
        /*00f4*/ 	.word	0x000000ff
        /*00f8*/ 	.word	0x00000108
        /*00fc*/ 	.short	0x0100
        /*00fe*/ 	.byte	0x08
	.zero		1


	//   ....[8]....
        /*0100*/ 	.word	0x000002d0
        /*0104*/ 	.word	0x000000ff
        /*0108*/ 	.word	0x00000020
        /*010c*/ 	.short	0x0100
        /*010e*/ 	.byte	0x08
	.zero		1


	//   ....[9]....
        /*0110*/ 	.word	0x000002e0
        /*0114*/ 	.word	0x000000ff
        /*0118*/ 	.word	0x00000110
        /*011c*/ 	.short	0x0100
        /*011e*/ 	.byte	0x08
	.zero		1


	//   ....[10]....
        /*0120*/ 	.word	0x000002f0
        /*0124*/ 	.word	0x000000ff
        /*0128*/ 	.word	0x00000028
        /*012c*/ 	.short	0x0100
        /*012e*/ 	.byte	0x08
	.zero		1


	//   ....[11]....
        /*0130*/ 	.word	0x00000300
        /*0134*/ 	.word	0x000000ff
        /*0138*/ 	.word	0x00000118
        /*013c*/ 	.short	0x0100
        /*013e*/ 	.byte	0x08
	.zero		1


	//   ....[12]....
        /*0140*/ 	.word	0x00000310
        /*0144*/ 	.word	0x000000ff
        /*0148*/ 	.word	0x00000030
        /*014c*/ 	.short	0x0100
        /*014e*/ 	.byte	0x08
	.zero		1


	//   ....[13]....
        /*0150*/ 	.word	0x00000320
        /*0154*/ 	.word	0x000000ff
        /*0158*/ 	.word	0x00000120
        /*015c*/ 	.short	0x0100
        /*015e*/ 	.byte	0x08
	.zero		1


	//   ....[14]....
        /*0160*/ 	.word	0x00000330
        /*0164*/ 	.word	0x000000ff
        /*0168*/ 	.word	0x00000038
        /*016c*/ 	.short	0x0100
        /*016e*/ 	.byte	0x08
	.zero		1


	//   ....[15]....
        /*0170*/ 	.word	0x00000340
        /*0174*/ 	.word	0x000000ff
        /*0178*/ 	.word	0x00000128
        /*017c*/ 	.short	0x0100
        /*017e*/ 	.byte	0x08
	.zero		1


	//   ....[16]....
        /*0180*/ 	.word	0x00000350
        /*0184*/ 	.word	0x000000ff
        /*0188*/ 	.word	0x00000040
        /*018c*/ 	.short	0x0100
        /*018e*/ 	.byte	0x08
	.zero		1


	//   ....[17]....
        /*0190*/ 	.word	0x00000360
        /*0194*/ 	.word	0x000000ff
        /*0198*/ 	.word	0x00000130
        /*019c*/ 	.short	0x0100
        /*019e*/ 	.byte	0x08
	.zero		1


	//   ....[18]....
        /*01a0*/ 	.word	0x00000370
        /*01a4*/ 	.word	0x000000ff
        /*01a8*/ 	.word	0x00000048
        /*01ac*/ 	.short	0x0100
        /*01ae*/ 	.byte	0x08
	.zero		1


	//   ....[19]....
        /*01b0*/ 	.word	0x00000380
        /*01b4*/ 	.word	0x000000ff
        /*01b8*/ 	.word	0x00000138
        /*01bc*/ 	.short	0x0100
        /*01be*/ 	.byte	0x08
	.zero		1


	//   ....[20]....
        /*01c0*/ 	.word	0x00000390
        /*01c4*/ 	.word	0x000000ff
        /*01c8*/ 	.word	0x00000050
        /*01cc*/ 	.short	0x0100
        /*01ce*/ 	.byte	0x08
	.zero		1


	//   ....[21]....
        /*01d0*/ 	.word	0x000003a0
        /*01d4*/ 	.word	0x000000ff
        /*01d8*/ 	.word	0x00000140
        /*01dc*/ 	.short	0x0100
        /*01de*/ 	.byte	0x08
	.zero		1


	//   ....[22]....
        /*01e0*/ 	.word	0x000003b0
        /*01e4*/ 	.word	0x000000ff
        /*01e8*/ 	.word	0x00000058
        /*01ec*/ 	.short	0x0100
        /*01ee*/ 	.byte	0x08
	.zero		1


	//   ....[23]....
        /*01f0*/ 	.word	0x000003c0
        /*01f4*/ 	.word	0x000000ff
        /*01f8*/ 	.word	0x00000148
        /*01fc*/ 	.short	0x0100
        /*01fe*/ 	.byte	0x08
	.zero		1


	//   ....[24]....
        /*0200*/ 	.word	0x000003d0
        /*0204*/ 	.word	0x000000ff
        /*0208*/ 	.word	0x00000060
        /*020c*/ 	.short	0x0100
        /*020e*/ 	.byte	0x08
	.zero		1


	//   ....[25]....
        /*0210*/ 	.word	0x000003e0
        /*0214*/ 	.word	0x000000ff
        /*0218*/ 	.word	0x00000150
        /*021c*/ 	.short	0x0100
        /*021e*/ 	.byte	0x08
	.zero		1


	//   ....[26]....
        /*0220*/ 	.word	0x000003f0
        /*0224*/ 	.word	0x000000ff
        /*0228*/ 	.word	0x00000068
        /*022c*/ 	.short	0x0100
        /*022e*/ 	.byte	0x08
	.zero		1


	//   ....[27]....
        /*0230*/ 	.word	0x00000400
        /*0234*/ 	.word	0x000000ff
        /*0238*/ 	.word	0x00000158
        /*023c*/ 	.short	0x0100
        /*023e*/ 	.byte	0x08
	.zero		1


	//   ....[28]....
        /*0240*/ 	.word	0x00000410
        /*0244*/ 	.word	0x000000ff
        /*0248*/ 	.word	0x00000070
        /*024c*/ 	.short	0x0100
        /*024e*/ 	.byte	0x08
	.zero		1


	//   ....[29]....
        /*0250*/ 	.word	0x00000420
        /*0254*/ 	.word	0x000000ff
        /*0258*/ 	.word	0x00000160
        /*025c*/ 	.short	0x0100
        /*025e*/ 	.byte	0x08
	.zero		1


	//   ....[30]....
        /*0260*/ 	.word	0x00000430
        /*0264*/ 	.word	0x000000ff
        /*0268*/ 	.word	0x00000078
        /*026c*/ 	.short	0x0100
        /*026e*/ 	.byte	0x08
	.zero		1


	//   ....[31]....
        /*0270*/ 	.word	0x00000440
        /*0274*/ 	.word	0x000000ff
        /*0278*/ 	.word	0x00000168
        /*027c*/ 	.short	0x0100
        /*027e*/ 	.byte	0x08
	.zero		1


	//   ....[32]....
        /*0280*/ 	.word	0x00000450
        /*0284*/ 	.word	0x000000ff
        /*0288*/ 	.word	0x00000080
        /*028c*/ 	.short	0x0100
        /*028e*/ 	.byte	0x08
	.zero		1


	//   ....[33]....
        /*0290*/ 	.word	0x00000460
        /*0294*/ 	.word	0x000000ff
        /*0298*/ 	.word	0x00000170
        /*029c*/ 	.short	0x0100
        /*029e*/ 	.byte	0x08
	.zero		1


	//   ....[34]....
        /*02a0*/ 	.word	0x00000470
        /*02a4*/ 	.word	0x000000ff
        /*02a8*/ 	.word	0x00000088
        /*02ac*/ 	.short	0x0100
        /*02ae*/ 	.byte	0x08
	.zero		1


	//   ....[35]....
        /*02b0*/ 	.word	0x00000480
        /*02b4*/ 	.word	0x000000ff
        /*02b8*/ 	.word	0x00000178
        /*02bc*/ 	.short	0x0100
        /*02be*/ 	.byte	0x08
	.zero		1


	//   ....[36]....
        /*02c0*/ 	.word	0x00000490
        /*02c4*/ 	.word	0x000000ff
        /*02c8*/ 	.word	0x00000090
        /*02cc*/ 	.short	0x0100
        /*02ce*/ 	.byte	0x08
	.zero		1


	//   ....[37]....
        /*02d0*/ 	.word	0x000004a0
        /*02d4*/ 	.word	0x000000ff
        /*02d8*/ 	.word	0x00000180
        /*02dc*/ 	.short	0x0100
        /*02de*/ 	.byte	0x08
	.zero		1


	//   ....[38]....
        /*02e0*/ 	.word	0x000004b0
        /*02e4*/ 	.word	0x000000ff
        /*02e8*/ 	.word	0x00000098
        /*02ec*/ 	.short	0x0100
        /*02ee*/ 	.byte	0x08
	.zero		1


	//   ....[39]....
        /*02f0*/ 	.word	0x000004c0
        /*02f4*/ 	.word	0x000000ff
        /*02f8*/ 	.word	0x00000188
        /*02fc*/ 	.short	0x0100
        /*02fe*/ 	.byte	0x08
	.zero		1


	//   ....[40]....
        /*0300*/ 	.word	0x000004d0
        /*0304*/ 	.word	0x000000ff
        /*0308*/ 	.word	0x000000a0
        /*030c*/ 	.short	0x0100
        /*030e*/ 	.byte	0x08
	.zero		1


	//   ....[41]....
        /*0310*/ 	.word	0x000004e0
        /*0314*/ 	.word	0x000000ff
        /*0318*/ 	.word	0x00000190
        /*031c*/ 	.short	0x0100
        /*031e*/ 	.byte	0x08
	.zero		1


	//   ....[42]....
        /*0320*/ 	.word	0x000004f0
        /*0324*/ 	.word	0x000000ff
        /*0328*/ 	.word	0x000000a8
        /*032c*/ 	.short	0x0100
        /*032e*/ 	.byte	0x08
	.zero		1


	//   ....[43]....
        /*0330*/ 	.word	0x00000500
        /*0334*/ 	.word	0x000000ff
        /*0338*/ 	.word	0x00000198
        /*033c*/ 	.short	0x0100
        /*033e*/ 	.byte	0x08
	.zero		1


	//   ....[44]....
        /*0340*/ 	.word	0x00000510
        /*0344*/ 	.word	0x000000ff
        /*0348*/ 	.word	0x000000b0
        /*034c*/ 	.short	0x0100
        /*034e*/ 	.byte	0x08
	.zero		1


	//   ....[45]....
        /*0350*/ 	.word	0x00000520
        /*0354*/ 	.word	0x000000ff
        /*0358*/ 	.word	0x000001a0
        /*035c*/ 	.short	0x0100
        /*035e*/ 	.byte	0x08
	.zero		1


	//   ....[46]....
        /*0360*/ 	.word	0x00000530
        /*0364*/ 	.word	0x000000ff
        /*0368*/ 	.word	0x000000b8
        /*036c*/ 	.short	0x0100
        /*036e*/ 	.byte	0x08
	.zero		1


	//   ....[47]....
        /*0370*/ 	.word	0x00000540
        /*0374*/ 	.word	0x000000ff
        /*0378*/ 	.word	0x000001a8
        /*037c*/ 	.short	0x0100
        /*037e*/ 	.byte	0x08
	.zero		1


	//   ....[48]....
        /*0380*/ 	.word	0x00000550
        /*0384*/ 	.word	0x000000ff
        /*0388*/ 	.word	0x000000c0
        /*038c*/ 	.short	0x0100
        /*038e*/ 	.byte	0x08
	.zero		1


	//   ....[49]....
        /*0390*/ 	.word	0x00000560
        /*0394*/ 	.word	0x000000ff
        /*0398*/ 	.word	0x000001b0
        /*039c*/ 	.short	0x0100
        /*039e*/ 	.byte	0x08
	.zero		1


	//   ....[50]....
        /*03a0*/ 	.word	0x00000570
        /*03a4*/ 	.word	0x000000ff
        /*03a8*/ 	.word	0x000000c8
        /*03ac*/ 	.short	0x0100
        /*03ae*/ 	.byte	0x08
	.zero		1


	//   ....[51]....
        /*03b0*/ 	.word	0x00000580
        /*03b4*/ 	.word	0x000000ff
        /*03b8*/ 	.word	0x000001b8
        /*03bc*/ 	.short	0x0100
        /*03be*/ 	.byte	0x08
	.zero		1


	//   ....[52]....
        /*03c0*/ 	.word	0x00000590
        /*03c4*/ 	.word	0x000000ff
        /*03c8*/ 	.word	0x000000d0
        /*03cc*/ 	.short	0x0100
        /*03ce*/ 	.byte	0x08
	.zero		1


	//   ....[53]....
        /*03d0*/ 	.word	0x000005a0
        /*03d4*/ 	.word	0x000000ff
        /*03d8*/ 	.word	0x000001c0
        /*03dc*/ 	.short	0x0100
        /*03de*/ 	.byte	0x08
	.zero		1


	//   ....[54]....
        /*03e0*/ 	.word	0x000005b0
        /*03e4*/ 	.word	0x000000ff
        /*03e8*/ 	.word	0x000000d8
        /*03ec*/ 	.short	0x0100
        /*03ee*/ 	.byte	0x08
	.zero		1


	//   ....[55]....
        /*03f0*/ 	.word	0x000005c0
        /*03f4*/ 	.word	0x000000ff
        /*03f8*/ 	.word	0x000001c8
        /*03fc*/ 	.short	0x0100
        /*03fe*/ 	.byte	0x08
	.zero		1


	//   ....[56]....
        /*0400*/ 	.word	0x000005d0
        /*0404*/ 	.word	0x000000ff
        /*0408*/ 	.word	0x000000e0
        /*040c*/ 	.short	0x0100
        /*040e*/ 	.byte	0x08
	.zero		1


	//   ....[57]....
        /*0410*/ 	.word	0x000005e0
        /*0414*/ 	.word	0x000000ff
        /*0418*/ 	.word	0x000001d0
        /*041c*/ 	.short	0x0100
        /*041e*/ 	.byte	0x08
	.zero		1


	//   ....[58]....
        /*0420*/ 	.word	0x000005f0
        /*0424*/ 	.word	0x000000ff
        /*0428*/ 	.word	0x000000e8
        /*042c*/ 	.short	0x0100
        /*042e*/ 	.byte	0x08
	.zero		1


	//   ....[59]....
        /*0430*/ 	.word	0x00000600
        /*0434*/ 	.word	0x000000ff
        /*0438*/ 	.word	0x000001d8
        /*043c*/ 	.short	0x0100
        /*043e*/ 	.byte	0x08
	.zero		1


	//   ....[60]....
        /*0440*/ 	.word	0x000008a0
        /*0444*/ 	.word	0x000000ff
        /*0448*/ 	.word	0x000001f0
        /*044c*/ 	.short	0x0100
        /*044e*/ 	.byte	0x06
	.zero		1


	//   ....[61]....
        /*0450*/ 	.word	0x00000900
        /*0454*/ 	.word	0x000000ff
        /*0458*/ 	.word	0x000001f8
        /*045c*/ 	.short	0x0100
        /*045e*/ 	.byte	0x06
	.zero		1


	//   ....[62]....
        /*0460*/ 	.word	0x00001520
        /*0464*/ 	.word	0x00000003
        /*0468*/ 	.word	0x00000000
        /*046c*/ 	.short	0x010a
        /*046e*/ 	.byte	0x3f
	.zero		1


	//   ....[63]....
        /*0470*/ 	.word	0x00001560
        /*0474*/ 	.word	0x00000003
        /*0478*/ 	.word	0x00000000
        /*047c*/ 	.short	0x010a
        /*047e*/ 	.byte	0x3f
	.zero		1


	//   ....[64]....
        /*0480*/ 	.word	0x000019e0
        /*0484*/ 	.word	0x000000ff
        /*0488*/ 	.word	0x00000000
        /*048c*/ 	.short	0x010a
        /*048e*/ 	.byte	0x08
	.zero		1


	//   ....[65]....
        /*0490*/ 	.word	0x00001a20
        /*0494*/ 	.word	0x000000ff
        /*0498*/ 	.word	0x00000000
        /*049c*/ 	.short	0x010a
        /*049e*/ 	.byte	0x08
	.zero		1


	//   ....[66]....
        /*04a0*/ 	.word	0x00001d60
        /*04a4*/ 	.word	0x000000ff
        /*04a8*/ 	.word	0x00000000
        /*04ac*/ 	.short	0x0101
        /*04ae*/ 	.byte	0x08
	.zero		1


	//   ....[67]....
        /*04b0*/ 	.word	0x00001f10
        /*04b4*/ 	.word	0x00000000
        /*04b8*/ 	.word	0x00000000
        /*04bc*/ 	.short	0x0101
        /*04be*/ 	.byte	0x3f
	.zero		1


	//   ....[68]....
        /*04c0*/ 	.word	0x00006b20
        /*04c4*/ 	.word	0x0000000e
        /*04c8*/ 	.word	0x000000f0
        /*04cc*/ 	.short	0x010a
        /*04ce*/ 	.byte	0x3f
	.zero		1


	//   ....[69]....
        /*04d0*/ 	.word	0x00006ea0
        /*04d4*/ 	.word	0x00000006
        /*04d8*/ 	.word	0x000001f8
        /*04dc*/ 	.short	0x0101
        /*04de*/ 	.byte	0x3f
	.zero		1


	//   ....[70]....
        /*04e0*/ 	.word	0x000075d0
        /*04e4*/ 	.word	0x00000007
        /*04e8*/ 	.word	0x00000000
        /*04ec*/ 	.short	0x010a
        /*04ee*/ 	.byte	0x3f
	.zero		1


	//   ....[71]....
        /*04f0*/ 	.word	0x00007650
        /*04f4*/ 	.word	0x00000009
        /*04f8*/ 	.word	0x00000000
        /*04fc*/ 	.short	0x010a
        /*04fe*/ 	.byte	0x3f
	.zero		1


	//   ....[72]....
        /*0500*/ 	.word	0x000076e0
        /*0504*/ 	.word	0x00000006
        /*0508*/ 	.word	0x00000000
        /*050c*/ 	.short	0x010a
        /*050e*/ 	.byte	0x3f
	.zero		1


	//   ....[73]....
        /*0510*/ 	.word	0x00007770
        /*0514*/ 	.word	0x00000009
        /*0518*/ 	.word	0x00000000
        /*051c*/ 	.short	0x010a
        /*051e*/ 	.byte	0x3f
	.zero		1


	//   ....[74]....
        /*0520*/ 	.word	0x00007800
        /*0524*/ 	.word	0x00000006
        /*0528*/ 	.word	0x00000000
        /*052c*/ 	.short	0x010a
        /*052e*/ 	.byte	0x3f
	.zero		1


	//   ....[75]....
        /*0530*/ 	.word	0x00007890
        /*0534*/ 	.word	0x00000009
        /*0538*/ 	.word	0x00000000
        /*053c*/ 	.short	0x010a
        /*053e*/ 	.byte	0x3f
	.zero		1


	//   ....[76]....
        /*0540*/ 	.word	0x00007920
        /*0544*/ 	.word	0x00000006
        /*0548*/ 	.word	0x00000000
        /*054c*/ 	.short	0x010a
        /*054e*/ 	.byte	0x3f
	.zero		1


	//   ....[77]....
        /*0550*/ 	.word	0x000079b0
        /*0554*/ 	.word	0x00000009
        /*0558*/ 	.word	0x00000000
        /*055c*/ 	.short	0x010a
        /*055e*/ 	.byte	0x3f
	.zero		1


	//   ....[78]....
        /*0560*/ 	.word	0x00007a40
        /*0564*/ 	.word	0x00000006
        /*0568*/ 	.word	0x00000000
        /*056c*/ 	.short	0x010a
        /*056e*/ 	.byte	0x3f
	.zero		1


	//   ....[79]....
        /*0570*/ 	.word	0x00007ad0
        /*0574*/ 	.word	0x00000009
        /*0578*/ 	.word	0x00000000
        /*057c*/ 	.short	0x010a
        /*057e*/ 	.byte	0x3f
	.zero		1


	//   ....[80]....
        /*0580*/ 	.word	0x00007b60
        /*0584*/ 	.word	0x00000006
        /*0588*/ 	.word	0x00000000
        /*058c*/ 	.short	0x010a
        /*058e*/ 	.byte	0x3f
	.zero		1


	//   ....[81]....
        /*0590*/ 	.word	0x00007bf0
        /*0594*/ 	.word	0x00000009
        /*0598*/ 	.word	0x00000000
        /*059c*/ 	.short	0x010a
        /*059e*/ 	.byte	0x3f
	.zero		1


	//   ....[82]....
        /*05a0*/ 	.word	0x00007c80
        /*05a4*/ 	.word	0x00000006
        /*05a8*/ 	.word	0x00000000
        /*05ac*/ 	.short	0x010a
        /*05ae*/ 	.byte	0x3f
	.zero		1


	//   ....[83]....
        /*05b0*/ 	.word	0x00007d10
        /*05b4*/ 	.word	0x00000009
        /*05b8*/ 	.word	0x00000000
        /*05bc*/ 	.short	0x010a
        /*05be*/ 	.byte	0x3f
	.zero		1


	//   ....[84]....
        /*05c0*/ 	.word	0x00007da0
        /*05c4*/ 	.word	0x00000006
        /*05c8*/ 	.word	0x00000000
        /*05cc*/ 	.short	0x010a
        /*05ce*/ 	.byte	0x3f
	.zero		1


	//   ....[85]....
        /*05d0*/ 	.word	0x00007e30
        /*05d4*/ 	.word	0x00000009
        /*05d8*/ 	.word	0x00000000
        /*05dc*/ 	.short	0x010a
        /*05de*/ 	.byte	0x3f
	.zero		1


	//   ....[86]....
        /*05e0*/ 	.word	0x00007ec0
        /*05e4*/ 	.word	0x00000006
        /*05e8*/ 	.word	0x00000000
        /*05ec*/ 	.short	0x010a
        /*05ee*/ 	.byte	0x3f
	.zero		1


	//   ....[87]....
        /*05f0*/ 	.word	0x00007f50
        /*05f4*/ 	.word	0x00000009
        /*05f8*/ 	.word	0x00000000
        /*05fc*/ 	.short	0x010a
        /*05fe*/ 	.byte	0x3f
	.zero		1


	//   ....[88]....
        /*0600*/ 	.word	0x00007fe0
        /*0604*/ 	.word	0x00000006
        /*0608*/ 	.word	0x00000000
        /*060c*/ 	.short	0x010a
        /*060e*/ 	.byte	0x3f
	.zero		1


	//   ....[89]....
        /*0610*/ 	.word	0x00008070
        /*0614*/ 	.word	0x00000009
        /*0618*/ 	.word	0x00000000
        /*061c*/ 	.short	0x010a
        /*061e*/ 	.byte	0x3f
	.zero		1


	//   ....[90]....
        /*0620*/ 	.word	0x00008100
        /*0624*/ 	.word	0x00000006
        /*0628*/ 	.word	0x00000000
        /*062c*/ 	.short	0x010a
        /*062e*/ 	.byte	0x3f
	.zero		1


	//   ....[91]....
        /*0630*/ 	.word	0x00008190
        /*0634*/ 	.word	0x00000009
        /*0638*/ 	.word	0x00000000
        /*063c*/ 	.short	0x010a
        /*063e*/ 	.byte	0x3f
	.zero		1


	//   ....[92]....
        /*0640*/ 	.word	0x00008220
        /*0644*/ 	.word	0x00000006
        /*0648*/ 	.word	0x00000000
        /*064c*/ 	.short	0x010a
        /*064e*/ 	.byte	0x3f
	.zero		1


	//   ....[93]....
        /*0650*/ 	.word	0x000082b0
        /*0654*/ 	.word	0x00000009
        /*0658*/ 	.word	0x00000000
        /*065c*/ 	.short	0x010a
        /*065e*/ 	.byte	0x3f
	.zero		1


	//   ....[94]....
        /*0660*/ 	.word	0x00008340
        /*0664*/ 	.word	0x00000006
        /*0668*/ 	.word	0x00000000
        /*066c*/ 	.short	0x010a
        /*066e*/ 	.byte	0x3f
	.zero		1


	//   ....[95]....
        /*0670*/ 	.word	0x000083d0
        /*0674*/ 	.word	0x00000009
        /*0678*/ 	.word	0x00000000
        /*067c*/ 	.short	0x010a
        /*067e*/ 	.byte	0x3f
	.zero		1


	//   ....[96]....
        /*0680*/ 	.word	0x00008460
        /*0684*/ 	.word	0x00000006
        /*0688*/ 	.word	0x00000000
        /*068c*/ 	.short	0x010a
        /*068e*/ 	.byte	0x3f
	.zero		1


	//   ....[97]....
        /*0690*/ 	.word	0x000084f0
        /*0694*/ 	.word	0x00000009
        /*0698*/ 	.word	0x00000000
        /*069c*/ 	.short	0x010a
        /*069e*/ 	.byte	0x3f
	.zero		1


	//   ....[98]....
        /*06a0*/ 	.word	0x00008580
        /*06a4*/ 	.word	0x00000006
        /*06a8*/ 	.word	0x00000000
        /*06ac*/ 	.short	0x010a
        /*06ae*/ 	.byte	0x3f
	.zero		1


	//   ....[99]....
        /*06b0*/ 	.word	0x00008610
        /*06b4*/ 	.word	0x00000003
        /*06b8*/ 	.word	0x00000000
        /*06bc*/ 	.short	0x010a
        /*06be*/ 	.byte	0x3f
	.zero		1


	//   ....[100]....
        /*06c0*/ 	.word	0x00008670
        /*06c4*/ 	.word	0x00000003
        /*06c8*/ 	.word	0x00000000
        /*06cc*/ 	.short	0x010a
        /*06ce*/ 	.byte	0x3f
	.zero		1


	//   ....[101]....
        /*06d0*/ 	.word	0x000086d0
        /*06d4*/ 	.word	0x00000005
        /*06d8*/ 	.word	0x00000000
        /*06dc*/ 	.short	0x010a
        /*06de*/ 	.byte	0x3f
	.zero		1


	//   ....[102]....
        /*06e0*/ 	.word	0x000087a0
        /*06e4*/ 	.word	0x0000000e
        /*06e8*/ 	.word	0x000000f0
        /*06ec*/ 	.short	0x010a
        /*06ee*/ 	.byte	0x3f
	.zero		1


	//   ....[103]....
        /*06f0*/ 	.word	0x00008870
        /*06f4*/ 	.word	0x00000007
        /*06f8*/ 	.word	0x00000000
        /*06fc*/ 	.short	0x010a
        /*06fe*/ 	.byte	0x3f
	.zero		1


	//   ....[104]....
        /*0700*/ 	.word	0x000088c0
        /*0704*/ 	.word	0x00000009
        /*0708*/ 	.word	0x00000000
        /*070c*/ 	.short	0x010a
        /*070e*/ 	.byte	0x3f
	.zero		1


	//   ....[105]....
        /*0710*/ 	.word	0x00008910
        /*0714*/ 	.word	0x00000006
        /*0718*/ 	.word	0x00000000
        /*071c*/ 	.short	0x010a
        /*071e*/ 	.byte	0x3f
	.zero		1


	//   ....[106]....
        /*0720*/ 	.word	0x00008960
        /*0724*/ 	.word	0x00000009
        /*0728*/ 	.word	0x00000000
        /*072c*/ 	.short	0x010a
        /*072e*/ 	.byte	0x3f
	.zero		1


	//   ....[107]....
        /*0730*/ 	.word	0x000089b0
        /*0734*/ 	.word	0x00000006
        /*0738*/ 	.word	0x00000000
        /*073c*/ 	.short	0x010a
        /*073e*/ 	.byte	0x3f
	.zero		1


	//   ....[108]....
        /*0740*/ 	.word	0x00008a00
        /*0744*/ 	.word	0x00000009
        /*0748*/ 	.word	0x00000000
        /*074c*/ 	.short	0x010a
        /*074e*/ 	.byte	0x3f
	.zero		1


	//   ....[109]....
        /*0750*/ 	.word	0x00008a50
        /*0754*/ 	.word	0x00000006
        /*0758*/ 	.word	0x00000000
        /*075c*/ 	.short	0x010a
        /*075e*/ 	.byte	0x3f
	.zero		1


	//   ....[110]....
        /*0760*/ 	.word	0x00008aa0
        /*0764*/ 	.word	0x00000009
        /*0768*/ 	.word	0x00000000
        /*076c*/ 	.short	0x010a
        /*076e*/ 	.byte	0x3f
	.zero		1


	//   ....[111]....
        /*0770*/ 	.word	0x00008af0
        /*0774*/ 	.word	0x00000006
        /*0778*/ 	.word	0x00000000
        /*077c*/ 	.short	0x010a
        /*077e*/ 	.byte	0x3f
	.zero		1


	//   ....[112]....
        /*0780*/ 	.word	0x00008b40
        /*0784*/ 	.word	0x00000009
        /*0788*/ 	.word	0x00000000
        /*078c*/ 	.short	0x010a
        /*078e*/ 	.byte	0x3f
	.zero		1


	//   ....[113]....
        /*0790*/ 	.word	0x00008b90
        /*0794*/ 	.word	0x00000006
        /*0798*/ 	.word	0x00000000
        /*079c*/ 	.short	0x010a
        /*079e*/ 	.byte	0x3f
	.zero		1


	//   ....[114]....
        /*07a0*/ 	.word	0x00008be0
        /*07a4*/ 	.word	0x00000009
        /*07a8*/ 	.word	0x00000000
        /*07ac*/ 	.short	0x010a
        /*07ae*/ 	.byte	0x3f
	.zero		1


	//   ....[115]....
        /*07b0*/ 	.word	0x00008c30
        /*07b4*/ 	.word	0x00000006
        /*07b8*/ 	.word	0x00000000
        /*07bc*/ 	.short	0x010a
        /*07be*/ 	.byte	0x3f
	.zero		1


	//   ....[116]....
        /*07c0*/ 	.word	0x00008c80
        /*07c4*/ 	.word	0x00000009
        /*07c8*/ 	.word	0x00000000
        /*07cc*/ 	.short	0x010a
        /*07ce*/ 	.byte	0x3f
	.zero		1


	//   ....[117]....
        /*07d0*/ 	.word	0x00008cd0
        /*07d4*/ 	.word	0x00000006
        /*07d8*/ 	.word	0x00000000
        /*07dc*/ 	.short	0x010a
        /*07de*/ 	.byte	0x3f
	.zero		1


	//   ....[118]....
        /*07e0*/ 	.word	0x00008d20
        /*07e4*/ 	.word	0x00000009
        /*07e8*/ 	.word	0x00000000
        /*07ec*/ 	.short	0x010a
        /*07ee*/ 	.byte	0x3f
	.zero		1


	//   ....[119]....
        /*07f0*/ 	.word	0x00008d70
        /*07f4*/ 	.word	0x00000006
        /*07f8*/ 	.word	0x00000000
        /*07fc*/ 	.short	0x010a
        /*07fe*/ 	.byte	0x3f
	.zero		1


	//   ....[120]....
        /*0800*/ 	.word	0x00008dc0
        /*0804*/ 	.word	0x00000009
        /*0808*/ 	.word	0x00000000
        /*080c*/ 	.short	0x010a
        /*080e*/ 	.byte	0x3f
	.zero		1


	//   ....[121]....
        /*0810*/ 	.word	0x00008e10
        /*0814*/ 	.word	0x00000006
        /*0818*/ 	.word	0x00000000
        /*081c*/ 	.short	0x010a
        /*081e*/ 	.byte	0x3f
	.zero		1


	//   ....[122]....
        /*0820*/ 	.word	0x00008e60
        /*0824*/ 	.word	0x00000009
        /*0828*/ 	.word	0x00000000
        /*082c*/ 	.short	0x010a
        /*082e*/ 	.byte	0x3f
	.zero		1


	//   ....[123]....
        /*0830*/ 	.word	0x00008eb0
        /*0834*/ 	.word	0x00000006
        /*0838*/ 	.word	0x00000000
        /*083c*/ 	.short	0x010a
        /*083e*/ 	.byte	0x3f
	.zero		1


	//   ....[124]....
        /*0840*/ 	.word	0x00008f00
        /*0844*/ 	.word	0x00000009
        /*0848*/ 	.word	0x00000000
        /*084c*/ 	.short	0x010a
        /*084e*/ 	.byte	0x3f
	.zero		1


	//   ....[125]....
        /*0850*/ 	.word	0x00008f50
        /*0854*/ 	.word	0x00000006
        /*0858*/ 	.word	0x00000000
        /*085c*/ 	.short	0x010a
        /*085e*/ 	.byte	0x3f
	.zero		1


	//   ....[126]....
        /*0860*/ 	.word	0x00008fa0
        /*0864*/ 	.word	0x00000009
        /*0868*/ 	.word	0x00000000
        /*086c*/ 	.short	0x010a
        /*086e*/ 	.byte	0x3f
	.zero		1


	//   ....[127]....
        /*0870*/ 	.word	0x00008ff0
        /*0874*/ 	.word	0x00000006
        /*0878*/ 	.word	0x00000000
        /*087c*/ 	.short	0x010a
        /*087e*/ 	.byte	0x3f
	.zero		1


	//   ....[128]....
        /*0880*/ 	.word	0x00009040
        /*0884*/ 	.word	0x00000009
        /*0888*/ 	.word	0x00000000
        /*088c*/ 	.short	0x010a
        /*088e*/ 	.byte	0x3f
	.zero		1


	//   ....[129]....
        /*0890*/ 	.word	0x00009090
        /*0894*/ 	.word	0x00000006
        /*0898*/ 	.word	0x00000000
        /*089c*/ 	.short	0x010a
        /*089e*/ 	.byte	0x3f
	.zero		1


	//   ....[130]....
        /*08a0*/ 	.word	0x000090e0
        /*08a4*/ 	.word	0x00000009
        /*08a8*/ 	.word	0x00000000
        /*08ac*/ 	.short	0x010a
        /*08ae*/ 	.byte	0x3f
	.zero		1


	//   ....[131]....
        /*08b0*/ 	.word	0x00009130
        /*08b4*/ 	.word	0x00000006
        /*08b8*/ 	.word	0x00000000
        /*08bc*/ 	.short	0x010a
        /*08be*/ 	.byte	0x3f
	.zero		1


	//----- nvinfo : EIATTR_NUM_MBARRIERS
	.align		4
.L_35:
        /*08c0*/ 	.byte	0x03, 0x38
        /*08c2*/ 	.short	0x003e


	//----- nvinfo : EIATTR_EXIT_INSTR_OFFSETS
	.align		4
        /*08c4*/ 	.byte	0x04, 0x1c
        /*08c6*/ 	.short	(.L_37 - .L_36)


	//   ....[0]....
.L_36:
        /*08c8*/ 	.word	0x00000950


	//   ....[1]....
        /*08cc*/ 	.word	0x00001210


	//   ....[2]....
        /*08d0*/ 	.word	0x00006190


	//   ....[3]....
        /*08d4*/ 	.word	0x000067c0


	//   ....[4]....
        /*08d8*/ 	.word	0x00008660


	//----- nvinfo : EIATTR_MAX_THREADS
	.align		4
.L_37:
        /*08dc*/ 	.byte	0x04, 0x05
        /*08de*/ 	.short	(.L_39 - .L_38)
.L_38:
        /*08e0*/ 	.word	0x00000180
        /*08e4*/ 	.word	0x00000001
        /*08e8*/ 	.word	0x00000001


	//----- nvinfo : EIATTR_CRS_STACK_SIZE
	.align		4
.L_39:
        /*08ec*/ 	.byte	0x04, 0x1e
        /*08ee*/ 	.short	(.L_41 - .L_40)
.L_40:
        /*08f0*/ 	.word	0x00000000


	//----- nvinfo : EIATTR_CBANK_PARAM_SIZE
	.align		4
.L_41:
        /*08f4*/ 	.byte	0x03, 0x19
        /*08f6*/ 	.short	0x0470


	//----- nvinfo : EIATTR_PARAM_CBANK
	.align		4
        /*08f8*/ 	.byte	0x04, 0x0a
        /*08fa*/ 	.short	(.L_43 - .L_42)
	.align		4
.L_42:
        /*08fc*/ 	.word	index@(.nv.constant0._ZN7cutlass13device_kernelINS_4gemm6kernel13GemmUniversalIN4cute5tupleIJiiiiEEENS1_10collective13CollectiveMmaINS1_34MainloopSm90TmaGmmaWarpSpecializedILi30ENS5_IJNS4_1CILi1EEESB_SB_EEENS1_35KernelTmaWarpSpecializedCooperativeEEENS5_IJNSA_ILi128EEENSA_ILi112EEENSA_ILi16EEEEEENS_6half_tENS5_IJlSB_lEEESJ_SK_NS4_8TiledMMAINS4_8MMA_AtomIJNS4_4SM904GMMA25MMA_64x16x16_F32F16F16_SSILNSO_5MajorE0ELSQ_0ELNSO_7ScaleInE1ELSR_1EEEEEENS4_6LayoutINS5_IJNSA_ILi2EEESB_SB_EEENS5_IJSB_NSA_ILi0EEESX_EEEEENS5_IJNS4_10UnderscoreES10_S10_EEEEENS4_13SM90_TMA_LOADENS4_14ComposedLayoutINS4_7SwizzleILi1ELi4ELi3EEENS4_18smem_ptr_flag_bitsILi16EEENSU_INS5_IJNSA_ILi8EEESH_EEENS5_IJSH_SB_EEEEEEEvNS4_8identityES13_S1D_vS1E_EENS_8epilogue10collective6detail29Sm90TmaWarpSpecializedAdapterINS1H_15DefaultEpilogueISJ_SK_SK_NS1G_6thread17LinearCombinationISJ_Li1EffLNS1L_9ScaleType4KindE0ELNS_15FloatRoundStyleE2ESJ_EENS1_15EpilogueDefaultEEEEEvvEEEEvNT_6ParamsE)
        /*0900*/ 	.short	0x0210
        /*0902*/ 	.short	0x0470


	//----- nvinfo : EIATTR_SW_WAR
	.align		4
.L_43:
        /*0904*/ 	.byte	0x04, 0x36
        /*0906*/ 	.short	(.L_45 - .L_44)
.L_44:
        /*0908*/ 	.word	0x00000008
.L_45:


//--------------------- .nv.callgraph             --------------------------
	.section	.nv.callgraph,"",@"SHT_CUDA_CALLGRAPH"
	.align	4
	.sectionentsize	8
	.align		4
        /*0000*/ 	.word	0x00000000
	.align		4
        /*0004*/ 	.word	0xffffffff
	.align		4
        /*0008*/ 	.word	index@(_ZN7cutlass13device_kernelINS_4gemm6kernel13GemmUniversalIN4cute5tupleIJiiiiEEENS1_10collective13CollectiveMmaINS1_34MainloopSm90TmaGmmaWarpSpecializedILi30ENS5_IJNS4_1CILi1EEESB_SB_EEENS1_35KernelTmaWarpSpecializedCooperativeEEENS5_IJNSA_ILi128EEENSA_ILi112EEENSA_ILi16EEEEEENS_6half_tENS5_IJlSB_lEEESJ_SK_NS4_8TiledMMAINS4_8MMA_AtomIJNS4_4SM904GMMA25MMA_64x16x16_F32F16F16_SSILNSO_5MajorE0ELSQ_0ELNSO_7ScaleInE1ELSR_1EEEEEENS4_6LayoutINS5_IJNSA_ILi2EEESB_SB_EEENS5_IJSB_NSA_ILi0EEESX_EEEEENS5_IJNS4_10UnderscoreES10_S10_EEEEENS4_13SM90_TMA_LOADENS4_14ComposedLayoutINS4_7SwizzleILi1ELi4ELi3EEENS4_18smem_ptr_flag_bitsILi16EEENSU_INS5_IJNSA_ILi8EEESH_EEENS5_IJSH_SB_EEEEEEEvNS4_8identityES13_S1D_vS1E_EENS_8epilogue10collective6detail29Sm90TmaWarpSpecializedAdapterINS1H_15DefaultEpilogueISJ_SK_SK_NS1G_6thread17LinearCombinationISJ_Li1EffLNS1L_9ScaleType4KindE0ELNS_15FloatRoundStyleE2ESJ_EENS1_15EpilogueDefaultEEEEEvvEEEEvNT_6ParamsE)
	.align		4
        /*000c*/ 	.word	index@(__assertfail)
	.align		4
        /*0010*/ 	.word	0x00000000
	.align		4
        /*0014*/ 	.word	0xfffffffe
	.align		4
        /*0018*/ 	.word	0x00000000
	.align		4
        /*001c*/ 	.word	0xfffffffd
	.align		4
        /*0020*/ 	.word	0x00000000
	.align		4
        /*0024*/ 	.word	0xfffffffc


//--------------------- .nv.constant4             --------------------------
	.section	.nv.constant4,"a",@progbits
	.align	8
	.align		8
.nv.constant4:
        /*0000*/ 	.dword	__assertfail
	.align		8
        /*0008*/ 	.dword	__unnamed_1
	.align		8
        /*0010*/ 	.dword	_ZN40_INTERNAL_dae4b733_4_k_cu_0287ddd9_138424cuda3std3__45__cpo5beginE
	.align		8
        /*0018*/ 	.dword	_ZN40_INTERNAL_dae4b733_4_k_cu_0287ddd9_138424cuda3std3__45__cpo3endE
	.align		8
        /*0020*/ 	.dword	_ZN40_INTERNAL_dae4b733_4_k_cu_0287ddd9_138424cuda3std3__45__cpo6cbeginE
	.align		8
        /*0028*/ 	.dword	_ZN40_INTERNAL_dae4b733_4_k_cu_0287ddd9_138424cuda3std3__45__cpo4cendE
	.align		8
        /*0030*/ 	.dword	_ZN40_INTERNAL_dae4b733_4_k_cu_0287ddd9_138424cuda3std3__442_GLOBAL__N__dae4b733_4_k_cu_0287ddd9_138426ignoreE
	.align		8
        /*0038*/ 	.dword	_ZN40_INTERNAL_dae4b733_4_k_cu_0287ddd9_138424cuda3std3__419piecewise_constructE
	.align		8
        /*0040*/ 	.dword	_ZN40_INTERNAL_dae4b733_4_k_cu_0287ddd9_138424cuda3std3__48in_placeE
	.align		8
        /*0048*/ 	.dword	_ZN40_INTERNAL_dae4b733_4_k_cu_0287ddd9_138424cuda3std6ranges3__45__cpo4swapE
	.align		8
        /*0050*/ 	.dword	_ZN40_INTERNAL_dae4b733_4_k_cu_0287ddd9_138424cuda3std6ranges3__45__cpo9iter_moveE
	.align		8
        /*0058*/ 	.dword	_ZN40_INTERNAL_dae4b733_4_k_cu_0287ddd9_138424cute7productE
	.align		8
        /*0060*/ 	.dword	_ZN40_INTERNAL_dae4b733_4_k_cu_0287ddd9_138424cute1_E
	.align		8
        /*0068*/ 	.dword	$str$22
	.align		8
        /*0070*/ 	.dword	$str$23


//--------------------- .text._ZN7cutlass13device_kernelINS_4gemm6kernel13GemmUniversalIN4cute5tupleIJiiiiEEENS1_10collective13CollectiveMmaINS1_34MainloopSm90TmaGmmaWarpSpecializedILi30ENS5_IJNS4_1CILi1EEESB_SB_EEENS1_35KernelTmaWarpSpecializedCooperativeEEENS5_IJNSA_ILi128EEENSA_ILi112EEENSA_ILi16EEEEEENS_6half_tENS5_IJlSB_lEEESJ_SK_NS4_8TiledMMAINS4_8MMA_AtomIJNS4_4SM904GMMA25MMA_64x16x16_F32F16F16_SSILNSO_5MajorE0ELSQ_0ELNSO_7ScaleInE1ELSR_1EEEEEENS4_6LayoutINS5_IJNSA_ILi2EEESB_SB_EEENS5_IJSB_NSA_ILi0EEESX_EEEEENS5_IJNS4_10UnderscoreES10_S10_EEEEENS4_13SM90_TMA_LOADENS4_14ComposedLayoutINS4_7SwizzleILi1ELi4ELi3EEENS4_18smem_ptr_flag_bitsILi16EEENSU_INS5_IJNSA_ILi8EEESH_EEENS5_IJSH_SB_EEEEEEEvNS4_8identityES13_S1D_vS1E_EENS_8epilogue10collective6detail29Sm90TmaWarpSpecializedAdapterINS1H_15DefaultEpilogueISJ_SK_SK_NS1G_6thread17LinearCombinationISJ_Li1EffLNS1L_9ScaleType4KindE0ELNS_15FloatRoundStyleE2ESJ_EENS1_15EpilogueDefaultEEEEEvvEEEEvNT_6ParamsE --------------------------
	.section	.text._ZN7cutlass13device_kernelINS_4gemm6kernel13GemmUniversalIN4cute5tupleIJiiiiEEENS1_10collective13CollectiveMmaINS1_34MainloopSm90TmaGmmaWarpSpecializedILi30ENS5_IJNS4_1CILi1EEESB_SB_EEENS1_35KernelTmaWarpSpecializedCooperativeEEENS5_IJNSA_ILi128EEENSA_ILi112EEENSA_ILi16EEEEEENS_6half_tENS5_IJlSB_lEEESJ_SK_NS4_8TiledMMAINS4_8MMA_AtomIJNS4_4SM904GMMA25MMA_64x16x16_F32F16F16_SSILNSO_5MajorE0ELSQ_0ELNSO_7ScaleInE1ELSR_1EEEEEENS4_6LayoutINS5_IJNSA_ILi2EEESB_SB_EEENS5_IJSB_NSA_ILi0EEESX_EEEEENS5_IJNS4_10UnderscoreES10_S10_EEEEENS4_13SM90_TMA_LOADENS4_14ComposedLayoutINS4_7SwizzleILi1ELi4ELi3EEENS4_18smem_ptr_flag_bitsILi16EEENSU_INS5_IJNSA_ILi8EEESH_EEENS5_IJSH_SB_EEEEEEEvNS4_8identityES13_S1D_vS1E_EENS_8epilogue10collective6detail29Sm90TmaWarpSpecializedAdapterINS1H_15DefaultEpilogueISJ_SK_SK_NS1G_6thread17LinearCombinationISJ_Li1EffLNS1L_9ScaleType4KindE0ELNS_15FloatRoundStyleE2ESJ_EENS1_15EpilogueDefaultEEEEEvvEEEEvNT_6ParamsE,"ax",@progbits
	.align	128
.text._ZN7cutlass13device_kernelINS_4gemm6kernel13GemmUniversalIN4cute5tupleIJiiiiEEENS1_10collective13CollectiveMmaINS1_34MainloopSm90TmaGmmaWarpSpecializedILi30ENS5_IJNS4_1CILi1EEESB_SB_EEENS1_35KernelTmaWarpSpecializedCooperativeEEENS5_IJNSA_ILi128EEENSA_ILi112EEENSA_ILi16EEEEEENS_6half_tENS5_IJlSB_lEEESJ_SK_NS4_8TiledMMAINS4_8MMA_AtomIJNS4_4SM904GMMA25MMA_64x16x16_F32F16F16_SSILNSO_5MajorE0ELSQ_0ELNSO_7ScaleInE1ELSR_1EEEEEENS4_6LayoutINS5_IJNSA_ILi2EEESB_SB_EEENS5_IJSB_NSA_ILi0EEESX_EEEEENS5_IJNS4_10UnderscoreES10_S10_EEEEENS4_13SM90_TMA_LOADENS4_14ComposedLayoutINS4_7SwizzleILi1ELi4ELi3EEENS4_18smem_ptr_flag_bitsILi16EEENSU_INS5_IJNSA_ILi8EEESH_EEENS5_IJSH_SB_EEEEEEEvNS4_8identityES13_S1D_vS1E_EENS_8epilogue10collective6detail29Sm90TmaWarpSpecializedAdapterINS1H_15DefaultEpilogueISJ_SK_SK_NS1G_6thread17LinearCombinationISJ_Li1EffLNS1L_9ScaleType4KindE0ELNS_15FloatRoundStyleE2ESJ_EENS1_15EpilogueDefaultEEEEEvvEEEEvNT_6ParamsE:
        .type           _ZN7cutlass13device_kernelINS_4gemm6kernel13GemmUniversalIN4cute5tupleIJiiiiEEENS1_10collective13CollectiveMmaINS1_34MainloopSm90TmaGmmaWarpSpecializedILi30ENS5_IJNS4_1CILi1EEESB_SB_EEENS1_35KernelTmaWarpSpecializedCooperativeEEENS5_IJNSA_ILi128EEENSA_ILi112EEENSA_ILi16EEEEEENS_6half_tENS5_IJlSB_lEEESJ_SK_NS4_8TiledMMAINS4_8MMA_AtomIJNS4_4SM904GMMA25MMA_64x16x16_F32F16F16_SSILNSO_5MajorE0ELSQ_0ELNSO_7ScaleInE1ELSR_1EEEEEENS4_6LayoutINS5_IJNSA_ILi2EEESB_SB_EEENS5_IJSB_NSA_ILi0EEESX_EEEEENS5_IJNS4_10UnderscoreES10_S10_EEEEENS4_13SM90_TMA_LOADENS4_14ComposedLayoutINS4_7SwizzleILi1ELi4ELi3EEENS4_18smem_ptr_flag_bitsILi16EEENSU_INS5_IJNSA_ILi8EEESH_EEENS5_IJSH_SB_EEEEEEEvNS4_8identityES13_S1D_vS1E_EENS_8epilogue10collective6detail29Sm90TmaWarpSpecializedAdapterINS1H_15DefaultEpilogueISJ_SK_SK_NS1G_6thread17LinearCombinationISJ_Li1EffLNS1L_9ScaleType4KindE0ELNS_15FloatRoundStyleE2ESJ_EENS1_15EpilogueDefaultEEEEEvvEEEEvNT_6ParamsE,@function
        .size           _ZN7cutlass13device_kernelINS_4gemm6kernel13GemmUniversalIN4cute5tupleIJiiiiEEENS1_10collective13CollectiveMmaINS1_34MainloopSm90TmaGmmaWarpSpecializedILi30ENS5_IJNS4_1CILi1EEESB_SB_EEENS1_35KernelTmaWarpSpecializedCooperativeEEENS5_IJNSA_ILi128EEENSA_ILi112EEENSA_ILi16EEEEEENS_6half_tENS5_IJlSB_lEEESJ_SK_NS4_8TiledMMAINS4_8MMA_AtomIJNS4_4SM904GMMA25MMA_64x16x16_F32F16F16_SSILNSO_5MajorE0ELSQ_0ELNSO_7ScaleInE1ELSR_1EEEEEENS4_6LayoutINS5_IJNSA_ILi2EEESB_SB_EEENS5_IJSB_NSA_ILi0EEESX_EEEEENS5_IJNS4_10UnderscoreES10_S10_EEEEENS4_13SM90_TMA_LOADENS4_14ComposedLayoutINS4_7SwizzleILi1ELi4ELi3EEENS4_18smem_ptr_flag_bitsILi16EEENSU_INS5_IJNSA_ILi8EEESH_EEENS5_IJSH_SB_EEEEEEEvNS4_8identityES13_S1D_vS1E_EENS_8epilogue10collective6detail29Sm90TmaWarpSpecializedAdapterINS1H_15DefaultEpilogueISJ_SK_SK_NS1G_6thread17LinearCombinationISJ_Li1EffLNS1L_9ScaleType4KindE0ELNS_15FloatRoundStyleE2ESJ_EENS1_15EpilogueDefaultEEEEEvvEEEEvNT_6ParamsE,(.L_x_231 - _ZN7cutlass13device_kernelINS_4gemm6kernel13GemmUniversalIN4cute5tupleIJiiiiEEENS1_10collective13CollectiveMmaINS1_34MainloopSm90TmaGmmaWarpSpecializedILi30ENS5_IJNS4_1CILi1EEESB_SB_EEENS1_35KernelTmaWarpSpecializedCooperativeEEENS5_IJNSA_ILi128EEENSA_ILi112EEENSA_ILi16EEEEEENS_6half_tENS5_IJlSB_lEEESJ_SK_NS4_8TiledMMAINS4_8MMA_AtomIJNS4_4SM904GMMA25MMA_64x16x16_F32F16F16_SSILNSO_5MajorE0ELSQ_0ELNSO_7ScaleInE1ELSR_1EEEEEENS4_6LayoutINS5_IJNSA_ILi2EEESB_SB_EEENS5_IJSB_NSA_ILi0EEESX_EEEEENS5_IJNS4_10UnderscoreES10_S10_EEEEENS4_13SM90_TMA_LOADENS4_14ComposedLayoutINS4_7SwizzleILi1ELi4ELi3EEENS4_18smem_ptr_flag_bitsILi16EEENSU_INS5_IJNSA_ILi8EEESH_EEENS5_IJSH_SB_EEEEEEEvNS4_8identityES13_S1D_vS1E_EENS_8epilogue10collective6detail29Sm90TmaWarpSpecializedAdapterINS1H_15DefaultEpilogueISJ_SK_SK_NS1G_6thread17LinearCombinationISJ_Li1EffLNS1L_9ScaleType4KindE0ELNS_15FloatRoundStyleE2ESJ_EENS1_15EpilogueDefaultEEEEEvvEEEEvNT_6ParamsE)
        .other          _ZN7cutlass13device_kernelINS_4gemm6kernel13GemmUniversalIN4cute5tupleIJiiiiEEENS1_10collective13CollectiveMmaINS1_34MainloopSm90TmaGmmaWarpSpecializedILi30ENS5_IJNS4_1CILi1EEESB_SB_EEENS1_35KernelTmaWarpSpecializedCooperativeEEENS5_IJNSA_ILi128EEENSA_ILi112EEENSA_ILi16EEEEEENS_6half_tENS5_IJlSB_lEEESJ_SK_NS4_8TiledMMAINS4_8MMA_AtomIJNS4_4SM904GMMA25MMA_64x16x16_F32F16F16_SSILNSO_5MajorE0ELSQ_0ELNSO_7ScaleInE1ELSR_1EEEEEENS4_6LayoutINS5_IJNSA_ILi2EEESB_SB_EEENS5_IJSB_NSA_ILi0EEESX_EEEEENS5_IJNS4_10UnderscoreES10_S10_EEEEENS4_13SM90_TMA_LOADENS4_14ComposedLayoutINS4_7SwizzleILi1ELi4ELi3EEENS4_18smem_ptr_flag_bitsILi16EEENSU_INS5_IJNSA_ILi8EEESH_EEENS5_IJSH_SB_EEEEEEEvNS4_8identityES13_S1D_vS1E_EENS_8epilogue10collective6detail29Sm90TmaWarpSpecializedAdapterINS1H_15DefaultEpilogueISJ_SK_SK_NS1G_6thread17LinearCombinationISJ_Li1EffLNS1L_9ScaleType4KindE0ELNS_15FloatRoundStyleE2ESJ_EENS1_15EpilogueDefaultEEEEEvvEEEEvNT_6ParamsE,@"STO_CUDA_ENTRY STV_DEFAULT"
_ZN7cutlass13device_kernelINS_4gemm6kernel13GemmUniversalIN4cute5tupleIJiiiiEEENS1_10collective13CollectiveMmaINS1_34MainloopSm90TmaGmmaWarpSpecializedILi30ENS5_IJNS4_1CILi1EEESB_SB_EEENS1_35KernelTmaWarpSpecializedCooperativeEEENS5_IJNSA_ILi128EEENSA_ILi112EEENSA_ILi16EEEEEENS_6half_tENS5_IJlSB_lEEESJ_SK_NS4_8TiledMMAINS4_8MMA_AtomIJNS4_4SM904GMMA25MMA_64x16x16_F32F16F16_SSILNSO_5MajorE0ELSQ_0ELNSO_7ScaleInE1ELSR_1EEEEEENS4_6LayoutINS5_IJNSA_ILi2EEESB_SB_EEENS5_IJSB_NSA_ILi0EEESX_EEEEENS5_IJNS4_10UnderscoreES10_S10_EEEEENS4_13SM90_TMA_LOADENS4_14ComposedLayoutINS4_7SwizzleILi1ELi4ELi3EEENS4_18smem_ptr_flag_bitsILi16EEENSU_INS5_IJNSA_ILi8EEESH_EEENS5_IJSH_SB_EEEEEEEvNS4_8identityES13_S1D_vS1E_EENS_8epilogue10collective6detail29Sm90TmaWarpSpecializedAdapterINS1H_15DefaultEpilogueISJ_SK_SK_NS1G_6thread17LinearCombinationISJ_Li1EffLNS1L_9ScaleType4KindE0ELNS_15FloatRoundStyleE2ESJ_EENS1_15EpilogueDefaultEEEEEvvEEEEvNT_6ParamsE:
[----:B------:R-:W0:Y:S01]  /*0000*/  LDC R1, c[0x0][0x28] ;  /* 0x00000a00ff017b82 */ /* 0x000e220000000800 */
[----:B------:R-:W1:Y:S01]  /*0010*/  S2R R18, SR_TID.X ;  /* 0x0000000000127919 */ /* 0x000e620000002100 */
[----:B------:R-:W-:Y:S01]  /*0020*/  ELECT P0, URZ, PT ;  /* 0x00000000003f782f */ /* 0x000fe20003800000 */
[----:B------:R-:W-:Y:S01]  /*0030*/  BSSY B0, `(.L_x_0) ;  /* 0x000000f000007945 */ /* 0x000fe20003800000 */
[--C-:B-1----:R-:W-:Y:S02]  /*0040*/  SHF.R.U32.HI R0, RZ, 0x5, R18.reuse ;  /* 0x00000005ff007819 */ /* 0x102fe40000011612 */
[----:B------:R-:W-:-:S03]  /*0050*/  SHF.R.U32.HI R22, RZ, 0x7, R18 ;  /* 0x00000007ff167819 */ /* 0x000fc60000011612 */
[----:B------:R-:W1:Y:S04]  /*0060*/  SHFL.IDX PT, R5, R0, RZ, 0x1f ;  /* 0x00001fff00057589 */ /* 0x000e6800000e0000 */
[----:B------:R2:W3:Y:S01]  /*0070*/  SHFL.IDX PT, R8, R22, RZ, 0x1f ;  /* 0x00001fff16087589 */ /* 0x0004e200000e0000 */
[----:B-1----:R-:W-:-:S13]  /*0080*/  ISETP.NE.OR P0, PT, R5, RZ, !P0 ;  /* 0x000000ff0500720c */ /* 0x002fda0004705670 */
[----:B0-23--:R-:W-:Y:S05]  /*0090*/  @P0 BRA `(.L_x_1) ;  /* 0x0000000000200947 */ /* 0x00dfea0003800000 */
[----:B------:R-:W-:Y:S02]  /*00a0*/  ULDC.64 UR4, c[0x0][0x198] ;  /* 0x0000660000047ab9 */ /* 0x000fe40000000a00 */
[----:B------:R-:W-:Y:S02]  /*00b0*/  UIADD3 UR6, UP0, UR4, 0xf0, URZ ;  /* 0x000000f004067890 */ /* 0x000fe4000ff1e03f */
[----:B------:R-:W-:Y:S02]  /*00c0*/  UIADD3 UR4, UP1, UR4, 0x1f0, URZ ;  /* 0x000001f004047890 */ /* 0x000fe4000ff3e03f */
[----:B------:R-:W-:Y:S02]  /*00d0*/  UIADD3.X UR7, URZ, UR5, URZ, UP0, !UPT ;  /* 0x000000053f077290 */ /* 0x000fe400087fe43f */
[----:B------:R-:W-:-:S07]  /*00e0*/  UIADD3.X UR5, URZ, UR5, URZ, UP1, !UPT ;  /* 0x000000053f057290 */ /* 0x000fce0008ffe43f */
[----:B------:R0:W-:Y:S02]  /*00f0*/  UTMACCTL.PF [UR6] ;  /* 0x00000000060079b9 */ /* 0x0001e40008040000 */
[----:B------:R0:W-:Y:S02]  /*0100*/  UTMACCTL.PF [UR4] ;  /* 0x00000000040079b9 */ /* 0x0001e40008040000 */
[----:B0-----:R-:W-:Y:S01]  /*0110*/  NOP ;  /* 0x0000000000007918 */ /* 0x001fe20000000000 */
.L_x_1:
[----:B------:R-:W-:Y:S05]  /*0120*/  BSYNC B0 ;  /* 0x0000000000007941 */ /* 0x000fea0003800000 */
.L_x_0:
[----:B------:R-:W0:Y:S02]  /*0130*/  SHFL.IDX PT, R2, R0, RZ, 0x1f ;  /* 0x00001fff00027589 */ /* 0x000e2400000e0000 */
[----:B0-----:R-:W-:-:S13]  /*0140*/  ISETP.NE.AND P0, PT, R2, RZ, PT ;  /* 0x000000ff0200720c */ /* 0x001fda0003f05270 */
[----:B------:R-:W-:Y:S05]  /*0150*/  @P0 BRA `(.L_x_2) ;  /* 0x0000000400340947 */ /* 0x000fea0003800000 */
[----:B------:R-:W-:Y:S01]  /*0160*/  ELECT P0, URZ, PT ;  /* 0x00000000003f782f */ /* 0x000fe20003800000 */
[----:B------:R-:W-:-:S12]  /*0170*/  BSSY B0, `(.L_x_2) ;  /* 0x000004b000007945 */ /* 0x000fd80003800000 */
[----:B------:R-:W-:Y:S05]  /*0180*/  @!P0 BRA `(.L_x_3) ;  /* 0x0000000400248947 */ /* 0x000fea0003800000 */
[----:B------:R-:W0:Y:S01]  /*0190*/  S2UR UR8, SR_CgaCtaId ;  /* 0x00000000000879c3 */ /* 0x000e220000008800 */
[----:B------:R-:W-:Y:S01]  /*01a0*/  UMOV UR4, 0x400 ;  /* 0x0000040000047882 */ /* 0x000fe20000000000 */
[----:B------:R-:W-:Y:S01]  /*01b0*/  UMOV UR5, 0x1 ;  /* 0x0000000100057882 */ /* 0x000fe20000000000 */
[----:B------:R-:W-:Y:S02]  /*01c0*/  UMOV UR6, 0x100 ;  /* 0x0000010000067882 */ /* 0x000fe40000000000 */
[----:B------:R-:W-:-:S04]  /*01d0*/  UIADD3 UR6, -UR6, 0x100000, URZ ;  /* 0x0010000006067890 */ /* 0x000fc8000fffe13f */
[----:B------:R-:W-:Y:S02]  /*01e0*/  USHF.L.U32 UR7, UR6, 0xb, URZ ;  /* 0x0000000b06077899 */ /* 0x000fe4000800063f */
[----:B------:R-:W-:Y:S02]  /*01f0*/  USHF.L.U32 UR6, UR6, 0x1, URZ ;  /* 0x0000000106067899 */ /* 0x000fe4000800063f */
[----:B0-----:R-:W-:Y:S02]  /*0200*/  ULEA UR8, UR8, UR4, 0x18 ;  /* 0x0000000408087291 */ /* 0x001fe4000f8ec03f */
[----:B------:R-:W-:-:S04]  /*0210*/  UIADD3 UR4, -UR5, 0x100000, URZ ;  /* 0x0010000005047890 */ /* 0x000fc8000fffe13f */
[----:B------:R-:W-:Y:S02]  /*0220*/  USHF.L.U32 UR5, UR4, 0xb, URZ ;  /* 0x0000000b04057899 */ /* 0x000fe4000800063f */
[----:B------:R-:W-:Y:S01]  /*0230*/  USHF.L.U32 UR4, UR4, 0x1, URZ ;  /* 0x0000000104047899 */ /* 0x000fe2000800063f */
[----:B------:R-:W0:Y:S11]  /*0240*/  FENCE.VIEW.ASYNC.S ;  /* 0x00000000000073c6 */ /* 0x000e360000000000 */
[----:B0-----:R0:W1:Y:S01]  /*0250*/  SYNCS.EXCH.64 URZ, [UR8], UR4 ;  /* 0x00000004083f75b2 */ /* 0x0010620008000100 */
[----:B------:R0:W2:Y:S01]  /*0260*/  SYNCS.EXCH.64 URZ, [UR8+0xf0], UR6 ;  /* 0x0000f006083f75b2 */ /* 0x0000a20008000100 */
[----:B------:R0:W3:Y:S01]  /*0270*/  SYNCS.EXCH.64 URZ, [UR8+0x8], UR4 ;  /* 0x00000804083f75b2 */ /* 0x0000e20008000100 */
[----:B------:R0:W4:Y:S01]  /*0280*/  SYNCS.EXCH.64 URZ, [UR8+0xf8], UR6 ;  /* 0x0000f806083f75b2 */ /* 0x0001220008000100 */
[----:B------:R0:W0:Y:S01]  /*0290*/  SYNCS.EXCH.64 URZ, [UR8+0x10], UR4 ;  /* 0x00001004083f75b2 */ /* 0x0000220008000100 */
        /* <DEDUP_REMOVED lines=55> */
[----:B-1234-:R-:W-:Y:S01]  /*0610*/  NOP ;  /* 0x0000000000007918 */ /* 0x01efe20000000000 */
.L_x_3:
[----:B0-----:R-:W-:Y:S05]  /*0620*/  BSYNC B0 ;  /* 0x0000000000007941 */ /* 0x001fea0003800000 */
.L_x_2:
[----:B------:R-:W0:Y:S01]  /*0630*/  SHFL.IDX PT, R0, R0, RZ, 0x1f ;  /* 0x00001fff00007589 */ /* 0x000e2200000e0000 */
[----:B------:R-:W-:Y:S01]  /*0640*/  ELECT P0, URZ, PT ;  /* 0x00000000003f782f */ /* 0x000fe20003800000 */
[----:B------:R-:W1:Y:S01]  /*0650*/  LDC R2, c[0x0][0x65c] ;  /* 0x00019700ff027b82 */ /* 0x000e620000000800 */
[----:B------:R-:W-:Y:S01]  /*0660*/  SHF.R.S32.HI R6, RZ, 0x1f, R5 ;  /* 0x0000001fff067819 */ /* 0x000fe20000011405 */
[----:B------:R-:W2:Y:S01]  /*0670*/  S2R R3, SR_CTAID.Y ;  /* 0x0000000000037919 */ /* 0x000ea20000002600 */
[----:B------:R-:W-:Y:S01]  /*0680*/  UMOV UR4, 0x20 ;  /* 0x0000002000047882 */ /* 0x000fe20000000000 */
[----:B------:R-:W-:Y:S01]  /*0690*/  ISETP.NE.AND P2, PT, R8, RZ, PT ;  /* 0x000000ff0800720c */ /* 0x000fe20003f45270 */
[----:B------:R-:W-:Y:S01]  /*06a0*/  NOP ;  /* 0x0000000000007918 */ /* 0x000fe20000000000 */
[----:B------:R-:W3:Y:S01]  /*06b0*/  S2R R4, SR_CTAID.X ;  /* 0x0000000000047919 */ /* 0x000ee20000002500 */
[----:B------:R-:W-:Y:S01]  /*06c0*/  LEA.HI R6, R6, R5, RZ, 0x2 ;  /* 0x0000000506067211 */ /* 0x000fe200078f10ff */
[----:B------:R-:W-:Y:S01]  /*06d0*/  NOP ;  /* 0x0000000000007918 */ /* 0x000fe20000000000 */
[----:B0-----:R-:W-:-:S02]  /*06e0*/  ISETP.NE.OR P0, PT, R0, RZ, !P0 ;  /* 0x000000ff0000720c */ /* 0x001fc40004705670 */
[----:B-1----:R-:W-:-:S04]  /*06f0*/  ISETP.NE.AND P3, PT, R2, 0x1, PT ;  /* 0x000000010200780c */ /* 0x002fc80003f65270 */
[----:B------:R-:W-:Y:S02]  /*0700*/  P2R R0, PR, RZ, 0x8 ;  /* 0x00000008ff007803 */ /* 0x000fe40000000000 */
[----:B------:R-:W-:-:S05]  /*0710*/  LOP3.LUT R0, R6, 0xfffffffc, RZ, 0xc0, !PT ;  /* 0xfffffffc06007812 */ /* 0x000fca00078ec0ff */
[----:B------:R-:W-:Y:S01]  /*0720*/  VOTEU.ALL UP0, P0 ;  /* 0x00000000003f7886 */ /* 0x000fe20000000000 */
[----:B------:R-:W-:Y:S01]  /*0730*/  IMAD.IADD R0, R5, 0x1, -R0 ;  /* 0x0000000105007824 */ /* 0x000fe200078e0a00 */
[----:B------:R-:W3:Y:S01]  /*0740*/  @P3 LDC R17, c[0x0][0x10] ;  /* 0x00000400ff113b82 */ /* 0x000ee20000000800 */
[----:B------:R-:W-:Y:S01]  /*0750*/  VOTEU.ALL UP1, P0 ;  /* 0x00000000003f7886 */ /* 0x000fe20000020000 */
[----:B--2---:R-:W-:Y:S01]  /*0760*/  @P3 IMAD.MOV.U32 R6, RZ, RZ, R3 ;  /* 0x000000ffff063224 */ /* 0x004fe200078e0003 */
[----:B------:R-:W-:Y:S01]  /*0770*/  @!UP0 UMOV UR6, 0x400 ;  /* 0x0000040000068882 */ /* 0x000fe20000000000 */
[----:B------:R-:W-:-:S04]  /*0780*/  @!UP0 UIADD3 UR4, -UR4, 0x100000, URZ ;  /* 0x0010000004048890 */ /* 0x000fc8000fffe13f */
[----:B------:R-:W-:Y:S02]  /*0790*/  @!UP0 USHF.L.U32 UR5, UR4, 0xb, URZ ;  /* 0x0000000b04058899 */ /* 0x000fe4000800063f */
[----:B------:R-:W-:Y:S01]  /*07a0*/  @!UP0 USHF.L.U32 UR4, UR4, 0x1, URZ ;  /* 0x0000000104048899 */ /* 0x000fe2000800063f */
[----:B------:R-:W-:Y:S02]  /*07b0*/  @P3 IMAD.MOV.U32 R7, RZ, RZ, RZ ;  /* 0x000000ffff073224 */ /* 0x000fe400078e00ff */
[----:B------:R-:W-:Y:S01]  /*07c0*/  IMAD.MOV.U32 R5, RZ, RZ, RZ ;  /* 0x000000ffff057224 */ /* 0x000fe200078e00ff */
[----:B------:R-:W0:Y:S01]  /*07d0*/  @!UP0 S2UR UR7, SR_CgaCtaId ;  /* 0x00000000000789c3 */ /* 0x000e220000008800 */
[----:B------:R-:W-:-:S07]  /*07e0*/  @P3 IMAD.MOV.U32 R11, RZ, RZ, RZ ;  /* 0x000000ffff0b3224 */ /* 0x000fce00078e00ff */
[----:B------:R-:W1:Y:S01]  /*07f0*/  @!P3 LDC R9, c[0x0][0xc] ;  /* 0x00000300ff09bb82 */ /* 0x000e620000000800 */
[----:B---3--:R-:W-:-:S04]  /*0800*/  @P3 IMAD.WIDE.U32 R16, R4, R17, R6 ;  /* 0x0000001104103225 */ /* 0x008fc800078e0006 */
[----:B------:R-:W-:Y:S01]  /*0810*/  @P3 IMAD.IADD R17, R17, 0x1, R11 ;  /* 0x0000000111113824 */ /* 0x000fe200078e020b */
[----:B0-----:R-:W-:Y:S01]  /*0820*/  @!UP0 ULEA UR6, UR7, UR6, 0x18 ;  /* 0x0000000607068291 */ /* 0x001fe2000f8ec03f */
[----:B------:R-:W-:Y:S01]  /*0830*/  VOTEU.ALL UP0, P0 ;  /* 0x00000000003f7886 */ /* 0x000fe20000000000 */
[----:B------:R-:W-:-:S04]  /*0840*/  ISETP.NE.AND P0, PT, R0, 0x3, PT ;  /* 0x000000030000780c */ /* 0x000fc80003f05270 */
[----:B------:R-:W-:Y:S01]  /*0850*/  ISETP.EQ.OR P0, PT, R0, RZ, !P0 ;  /* 0x000000ff0000720c */ /* 0x000fe20004702670 */
[----:B-1----:R-:W-:-:S03]  /*0860*/  @!P3 IMAD.WIDE.U32 R6, R9, R3, R4 ;  /* 0x000000030906b225 */ /* 0x002fc600078e0004 */
[C---:B------:R-:W-:Y:S01]  /*0870*/  ISETP.EQ.AND P0, PT, R8.reuse, RZ, P0 ;  /* 0x000000ff0800720c */ /* 0x040fe20000702270 */
[----:B------:R-:W-:Y:S01]  /*0880*/  VIADD R8, R8, 0xffffffff ;  /* 0xffffffff08087836 */ /* 0x000fe20000000000 */
[----:B------:R-:W0:Y:S02]  /*0890*/  FENCE.VIEW.ASYNC.S ;  /* 0x00000000000073c6 */ /* 0x000e240000000000 */
[----:B0-----:R0:W1:Y:S01]  /*08a0*/  @!UP0 SYNCS.EXCH.64 URZ, [UR6+0x1f0], UR4 ;  /* 0x0001f004063f85b2 */ /* 0x0010620008000100 */
[----:B------:R-:W-:Y:S01]  /*08b0*/  @!P3 IMAD.MOV.U32 R16, RZ, RZ, R6 ;  /* 0x000000ffff10b224 */ /* 0x000fe200078e0006 */
[----:B------:R-:W-:Y:S01]  /*08c0*/  SEL R19, RZ, 0x1, !P0 ;  /* 0x00000001ff137807 */ /* 0x000fe20004000000 */
[----:B------:R-:W-:Y:S01]  /*08d0*/  @!P3 IMAD.MOV.U32 R17, RZ, RZ, R7 ;  /* 0x000000ffff11b224 */ /* 0x000fe200078e0007 */
[----:B------:R-:W-:-:S04]  /*08e0*/  ISETP.GE.U32.AND P1, PT, R8, 0x2, PT ;  /* 0x000000020800780c */ /* 0x000fc80003f26070 */
[----:B------:R-:W-:Y:S01]  /*08f0*/  SEL R19, R19, 0x2, P1 ;  /* 0x0000000213137807 */ /* 0x000fe20000800000 */
[----:B------:R0:W1:Y:S01]  /*0900*/  @!UP1 SYNCS.EXCH.64 URZ, [UR6+0x1f8], UR4 ;  /* 0x0001f804063f95b2 */ /* 0x0000620008000100 */
[----:B------:R-:W-:Y:S01]  /*0910*/  NOP ;  /* 0x0000000000007918 */ /* 0x000fe20000000000 */
[----:B-1----:R-:W-:Y:S06]  /*0920*/  BAR.SYNC.DEFER_BLOCKING 0x0 ;  /* 0x0000000000007b1d */ /* 0x002fec0000010000 */
[----:B------:R-:W-:Y:S05]  /*0930*/  @!P2 BRA `(.L_x_4) ;  /* 0x000000580018a947 */ /* 0x000fea0003800000 */
[----:B------:R-:W-:-:S13]  /*0940*/  ISETP.GT.U32.AND P0, PT, R8, 0x1, PT ;  /* 0x000000010800780c */ /* 0x000fda0003f04070 */
[----:B0-----:R-:W-:Y:S05]  /*0950*/  @P0 EXIT ;  /* 0x000000000000094d */ /* 0x001fea0003800000 */
[----:B------:R-:W-:Y:S01]  /*0960*/  ULDC.64 UR4, c[0x0][0x650] ;  /* 0x0001940000047ab9 */ /* 0x000fe20000000a00 */
[----:B------:R-:W-:Y:S01]  /*0970*/  PRMT R0, RZ, 0x7610, R0 ;  /* 0x00007610ff007816 */ /* 0x000fe20000000000 */
[----:B------:R-:W-:Y:S01]  /*0980*/  IMAD.MOV.U32 R82, RZ, RZ, -0x1 ;  /* 0xffffffffff527424 */ /* 0x000fe200078e00ff */
[----:B------:R-:W-:Y:S01]  /*0990*/  ISETP.GE.U32.AND P0, PT, R16, UR4, PT ;  /* 0x0000000410007c0c */ /* 0x000fe2000bf06070 */
[----:B------:R-:W-:Y:S02]  /*09a0*/  IMAD.MOV.U32 R83, RZ, RZ, -0x1 ;  /* 0xffffffffff537424 */ /* 0x000fe400078e00ff */
[----:B------:R-:W-:Y:S01]  /*09b0*/  IMAD.MOV.U32 R81, RZ, RZ, -0x1 ;  /* 0xffffffffff517424 */ /* 0x000fe200078e00ff */
[----:B------:R-:W-:-:S13]  /*09c0*/  ISETP.GE.U32.AND.EX P0, PT, R17, UR5, PT, P0 ;  /* 0x0000000511007c0c */ /* 0x000fda000bf06100 */
[----:B------:R-:W-:Y:S05]  /*09d0*/  @P0 BRA `(.L_x_5) ;  /* 0x0000000400540947 */ /* 0x000fea0003800000 */
[----:B------:R-:W0:Y:S01]  /*09e0*/  LDC.64 R14, c[0x0][0x628] ;  /* 0x00018a00ff0e7b82 */ /* 0x000e220000000a00 */
[----:B------:R-:W-:Y:S02]  /*09f0*/  IMAD.MOV.U32 R6, RZ, RZ, R16 ;  /* 0x000000ffff067224 */ /* 0x000fe400078e0010 */
[----:B------:R-:W-:-:S05]  /*0a00*/  IMAD.MOV.U32 R7, RZ, RZ, R17 ;  /* 0x000000ffff077224 */ /* 0x000fca00078e0011 */
[----:B------:R-:W1:Y:S08]  /*0a10*/  LDC R0, c[0x0][0x630] ;  /* 0x00018c00ff007b82 */ /* 0x000e700000000800 */
[----:B------:R-:W2:Y:S01]  /*0a20*/  LDC.64 R20, c[0x0][0x620] ;  /* 0x00018800ff147b82 */ /* 0x000ea20000000a00 */
[----:B0-----:R-:W-:-:S04]  /*0a30*/  ISETP.NE.U32.AND P0, PT, R14, RZ, PT ;  /* 0x000000ff0e00720c */ /* 0x001fc80003f05070 */
[----:B------:R-:W-:-:S13]  /*0a40*/  ISETP.NE.AND.EX P0, PT, R15, RZ, PT, P0 ;  /* 0x000000ff0f00720c */ /* 0x000fda0003f05300 */
[----:B-12---:R-:W-:Y:S05]  /*0a50*/  @!P0 BRA `(.L_x_6) ;  /* 0x0000000000288947 */ /* 0x006fea0003800000 */
[----:B------:R-:W0:Y:S02]  /*0a60*/  LDC R11, c[0x0][0x634] ;  /* 0x00018d00ff0b7b82 */ /* 0x000e240000000800 */
[----:B0-----:R-:W-:-:S05]  /*0a70*/  IADD3 R11, P0, R16, R11, RZ ;  /* 0x0000000b100b7210 */ /* 0x001fca0007f1e0ff */
[----:B------:R-:W-:-:S04]  /*0a80*/  IMAD.X R13, RZ, RZ, R17, P0 ;  /* 0x000000ffff0d7224 */ /* 0x000fc800000e0611 */
[----:B------:R-:W-:-:S04]  /*0a90*/  IMAD.WIDE.U32 R6, R13, R14, RZ ;  /* 0x0000000e0d067225 */ /* 0x000fc800078e00ff */
[----:B------:R-:W-:-:S04]  /*0aa0*/  IMAD.WIDE.U32 R8, P0, R11, R15, R6 ;  /* 0x0000000f0b087225 */ /* 0x000fc80007800006 */
[----:B------:R-:W-:-:S04]  /*0ab0*/  IMAD.WIDE.U32 R6, R11, R14, RZ ;  /* 0x0000000e0b067225 */ /* 0x000fc800078e00ff */
[----:B------:R-:W-:Y:S01]  /*0ac0*/  IMAD.X R11, RZ, RZ, RZ, P0 ;  /* 0x000000ffff0b7224 */ /* 0x000fe200000e06ff */
[----:B------:R-:W-:Y:S01]  /*0ad0*/  IADD3 RZ, P0, R7, R8, RZ ;  /* 0x0000000807ff7210 */ /* 0x000fe20007f1e0ff */
[----:B------:R-:W-:-:S04]  /*0ae0*/  IMAD.MOV.U32 R10, RZ, RZ, R9 ;  /* 0x000000ffff0a7224 */ /* 0x000fc800078e0009 */
[----:B------:R-:W-:-:S08]  /*0af0*/  IMAD.WIDE.U32.X R6, R13, R15, R10, P0 ;  /* 0x0000000f0d067225 */ /* 0x000fd000000e040a */
.L_x_6:
[-CC-:B------:R-:W-:Y:S01]  /*0b00*/  SHF.R.U64 R81, R6, R0.reuse, R7.reuse ;  /* 0x0000000006517219 */ /* 0x180fe20000001207 */
[----:B------:R-:W0:Y:S01]  /*0b10*/  LDC R10, c[0x0][0x618] ;  /* 0x00018600ff0a7b82 */ /* 0x000e220000000800 */
[----:B------:R-:W-:Y:S01]  /*0b20*/  SHF.R.U32.HI R5, RZ, R0, R7 ;  /* 0x00000000ff057219 */ /* 0x000fe20000011607 */
[----:B------:R-:W-:Y:S01]  /*0b30*/  ULDC UR4, c[0x0][0x150] ;  /* 0x0000540000047ab9 */ /* 0x000fe20000000800 */
[----:B------:R-:W-:Y:S02]  /*0b40*/  IADD3 R9, P0, RZ, -R81, RZ ;  /* 0x80000051ff097210 */ /* 0x000fe40007f1e0ff */
[----:B------:R-:W-:-:S03]  /*0b50*/  I2FP.F32.U32 R0, R4 ;  /* 0x0000000400007245 */ /* 0x000fc60000201000 */
[----:B------:R-:W1:Y:S01]  /*0b60*/  LDC.64 R28, c[0x0][0x640] ;  /* 0x00019000ff1c7b82 */ /* 0x000e620000000a00 */
[----:B------:R-:W-:Y:S02]  /*0b70*/  IMAD.X R11, RZ, RZ, ~R5, P0 ;  /* 0x000000ffff0b7224 */ /* 0x000fe400000e0e05 */
[----:B------:R-:W-:Y:S01]  /*0b80*/  FMUL R0, R0, UR4 ;  /* 0x0000000400007c20 */ /* 0x000fe20008400000 */
[----:B------:R-:W-:Y:S01]  /*0b90*/  IMAD.WIDE.U32 R6, R9, R20, R16 ;  /* 0x0000001409067225 */ /* 0x000fe200078e0010 */
[----:B------:R-:W-:-:S03]  /*0ba0*/  ULDC UR4, c[0x0][0x154] ;  /* 0x0000550000047ab9 */ /* 0x000fc60000000800 */
[----:B------:R-:W-:Y:S01]  /*0bb0*/  IMAD R8, R11, R20, RZ ;  /* 0x000000140b087224 */ /* 0x000fe200078e02ff */
[----:B------:R-:W2:Y:S01]  /*0bc0*/  LDC R5, c[0x0][0x144] ;  /* 0x00005100ff057b82 */ /* 0x000ea20000000800 */
[----:B------:R-:W3:Y:S02]  /*0bd0*/  F2I.U32.TRUNC.NTZ R0, R0 ;  /* 0x0000000000007305 */ /* 0x000ee4000020f000 */
[----:B------:R-:W-:-:S04]  /*0be0*/  IMAD R9, R9, R21, R8 ;  /* 0x0000001509097224 */ /* 0x000fc800078e0208 */
[----:B------:R-:W-:Y:S01]  /*0bf0*/  IMAD.IADD R7, R7, 0x1, R9 ;  /* 0x0000000107077824 */ /* 0x000fe200078e0209 */
[----:B------:R-:W4:Y:S01]  /*0c00*/  LDC R12, c[0x0][0x608] ;  /* 0x00018200ff0c7b82 */ /* 0x000f220000000800 */
[----:B------:R-:W-:-:S03]  /*0c10*/  IMAD.MOV.U32 R9, RZ, RZ, -0x1 ;  /* 0xffffffffff097424 */ /* 0x000fc600078e00ff */
[-CC-:B0-----:R-:W-:Y:S02]  /*0c20*/  SHF.R.U64 R20, R6, R10.reuse, R7.reuse ;  /* 0x0000000a06147219 */ /* 0x181fe40000001207 */
[----:B------:R-:W-:Y:S02]  /*0c30*/  I2FP.F32.U32 R6, R3 ;  /* 0x0000000300067245 */ /* 0x000fe40000201000 */
[----:B------:R-:W0:Y:S01]  /*0c40*/  LDC R26, c[0x0][0x658] ;  /* 0x00019600ff1a7b82 */ /* 0x000e220000000800 */
[----:B-1----:R-:W-:Y:S01]  /*0c50*/  ISETP.NE.U32.AND P0, PT, R28, RZ, PT ;  /* 0x000000ff1c00720c */ /* 0x002fe20003f05070 */
[----:B---3--:R-:W-:Y:S01]  /*0c60*/  IMAD.MOV R8, RZ, RZ, -R0 ;  /* 0x000000ffff087224 */ /* 0x008fe200078e0a00 */
[----:B------:R-:W-:Y:S01]  /*0c70*/  SHF.R.U32.HI R7, RZ, R10, R7 ;  /* 0x0000000aff077219 */ /* 0x000fe20000011607 */
[----:B------:R-:W-:Y:S01]  /*0c80*/  FMUL R6, R6, UR4 ;  /* 0x0000000406067c20 */ /* 0x000fe20008400000 */
[----:B------:R-:W-:-:S03]  /*0c90*/  ISETP.NE.AND.EX P0, PT, R29, RZ, PT, P0 ;  /* 0x000000ff1d00720c */ /* 0x000fc60003f05300 */
[----:B------:R-:W1:Y:S01]  /*0ca0*/  LDC R14, c[0x0][0x148] ;  /* 0x00005200ff0e7b82 */ /* 0x000e620000000800 */
[----:B--2---:R-:W-:-:S07]  /*0cb0*/  IMAD R0, R5, R8, R4 ;  /* 0x0000000805007224 */ /* 0x004fce00078e0204 */
[----:B------:R-:W2:Y:S01]  /*0cc0*/  LDC R24, c[0x0][0x600] ;  /* 0x00018000ff187b82 */ /* 0x000ea20000000800 */
[-CC-:B----4-:R-:W-:Y:S02]  /*0cd0*/  SHF.R.U64 R30, R20, R12.reuse, R7.reuse ;  /* 0x0000000c141e7219 */ /* 0x190fe40000001207 */
[----:B------:R-:W-:Y:S01]  /*0ce0*/  SHF.R.U32.HI R5, RZ, R12, R7 ;  /* 0x0000000cff057219 */ /* 0x000fe20000011607 */
[----:B------:R-:W-:Y:S01]  /*0cf0*/  IMAD.MOV.U32 R7, RZ, RZ, 0x1 ;  /* 0x00000001ff077424 */ /* 0x000fe200078e00ff */
[----:B------:R3:W4:Y:S03]  /*0d00*/  F2I.U32.TRUNC.NTZ R12, R6 ;  /* 0x00000006000c7305 */ /* 0x000726000020f000 */
[----:B------:R-:W1:Y:S01]  /*0d10*/  LDC R15, c[0x0][0x648] ;  /* 0x00019200ff0f7b82 */ /* 0x000e620000000800 */
[-C--:B0-----:R-:W-:Y:S02]  /*0d20*/  SHF.L.U32 R4, R9, R26.reuse, RZ ;  /* 0x0000001a09047219 */ /* 0x081fe400000006ff */
[----:B------:R-:W-:-:S02]  /*0d30*/  SHF.R.U64 R32, R30, R26, R5 ;  /* 0x0000001a1e207219 */ /* 0x000fc40000001205 */
[----:B------:R-:W-:Y:S02]  /*0d40*/  LOP3.LUT R11, RZ, R4, RZ, 0x33, !PT ;  /* 0x00000004ff0b7212 */ /* 0x000fe400078e33ff */
[-C--:B------:R-:W-:Y:S01]  /*0d50*/  SHF.R.U32.HI R5, RZ, R26.reuse, R5 ;  /* 0x0000001aff057219 */ /* 0x080fe20000011605 */
[----:B------:R-:W0:Y:S01]  /*0d60*/  LDC R21, c[0x0][0x638] ;  /* 0x00018e00ff157b82 */ /* 0x000e220000000800 */
[----:B------:R-:W-:Y:S01]  /*0d70*/  SHF.L.U32 R10, R7, R26, RZ ;  /* 0x0000001a070a7219 */ /* 0x000fe200000006ff */
[----:B------:R-:W-:-:S06]  /*0d80*/  IMAD.MOV.U32 R4, RZ, RZ, R32 ;  /* 0x000000ffff047224 */ /* 0x000fcc00078e0020 */
[----:B------:R-:W0:Y:S01]  /*0d90*/  LDC R82, c[0x0][0x610] ;  /* 0x00018400ff527b82 */ /* 0x000e220000000800 */
[----:B---34-:R-:W-:Y:S05]  /*0da0*/  @!P0 BRA `(.L_x_7) ;  /* 0x0000000000288947 */ /* 0x018fea0003800000 */
[----:B------:R-:W3:Y:S02]  /*0db0*/  LDC R9, c[0x0][0x64c] ;  /* 0x00019300ff097b82 */ /* 0x000ee40000000800 */
[----:B---3--:R-:W-:-:S05]  /*0dc0*/  IADD3 R9, P0, R32, R9, RZ ;  /* 0x0000000920097210 */ /* 0x008fca0007f1e0ff */
        /* <DEDUP_REMOVED lines=8> */
.L_x_7:
[----:B-1----:R-:W-:Y:S01]  /*0e50*/  SHF.R.U64 R4, R4, R15, R5 ;  /* 0x0000000f04047219 */ /* 0x002fe20000001205 */
[----:B--2---:R-:W-:Y:S01]  /*0e60*/  VIADD R5, R24, 0xffffffff ;  /* 0xffffffff18057836 */ /* 0x004fe20000000000 */
[----:B------:R-:W-:Y:S01]  /*0e70*/  LOP3.LUT R11, R30, R11, RZ, 0xc0, !PT ;  /* 0x0000000b1e0b7212 */ /* 0x000fe200078ec0ff */
[----:B------:R-:W-:Y:S02]  /*0e80*/  IMAD.MOV R12, RZ, RZ, -R12 ;  /* 0x000000ffff0c7224 */ /* 0x000fe400078e0a0c */
[----:B------:R-:W-:Y:S01]  /*0e90*/  IMAD.MOV R6, RZ, RZ, -R4 ;  /* 0x000000ffff067224 */ /* 0x000fe200078e0a04 */
[----:B------:R-:W-:Y:S01]  /*0ea0*/  LOP3.LUT R5, R20, R5, RZ, 0xc0, !PT ;  /* 0x0000000514057212 */ /* 0x000fe200078ec0ff */
[----:B------:R-:W-:Y:S02]  /*0eb0*/  @P3 IMAD R0, R14, R12, R3 ;  /* 0x0000000c0e003224 */ /* 0x000fe400078e0203 */
[----:B------:R-:W-:Y:S02]  /*0ec0*/  IMAD R11, R10, R4, R11 ;  /* 0x000000040a0b7224 */ /* 0x000fe400078e020b */
[----:B0-----:R-:W-:-:S02]  /*0ed0*/  IMAD R3, R6, R21, R32 ;  /* 0x0000001506037224 */ /* 0x001fc400078e0220 */
[----:B------:R-:W-:Y:S02]  /*0ee0*/  IMAD R82, R11, R82, R0 ;  /* 0x000000520b527224 */ /* 0x000fe400078e0200 */
[----:B------:R-:W-:Y:S02]  /*0ef0*/  IMAD R3, R3, R24, R5 ;  /* 0x0000001803037224 */ /* 0x000fe400078e0205 */
[----:B------:R-:W-:-:S03]  /*0f00*/  IMAD.MOV.U32 R0, RZ, RZ, 0x1 ;  /* 0x00000001ff007424 */ /* 0x000fc600078e00ff */
[----:B------:R-:W-:Y:S02]  /*0f10*/  SEL R83, R3, R82, !P3 ;  /* 0x0000005203537207 */ /* 0x000fe40005800000 */
[----:B------:R-:W-:-:S07]  /*0f20*/  SEL R82, R82, R3, !P3 ;  /* 0x0000000352527207 */ /* 0x000fce0005800000 */
.L_x_5:
[----:B------:R-:W-:-:S08]  /*0f30*/  NOP ;  /* 0x0000000000007918 */ /* 0x000fd00000000000 */
[----:B------:R-:W0:Y:S02]  /*0f40*/  USETMAXREG.TRY_ALLOC.CTAPOOL UP0, 0xe8 ;  /* 0x000000e8000079c8 */ /* 0x000e240008000600 */
[----:B0-----:R-:W-:-:S13]  /*0f50*/  PLOP3.LUT P0, PT, PT, PT, UP0, 0x80, 0x0 ;  /* 0x000000000000781c */ /* 0x001fda0003f0f008 */
[----:B------:R-:W-:Y:S05]  /*0f60*/  @!P0 BRA `(.L_x_5) ;  /* 0xfffffffc00f08947 */ /* 0x000fea000383ffff */
[----:B------:R-:W-:Y:S01]  /*0f70*/  ULDC.64 UR4, c[0x0][0x598] ;  /* 0x0001660000047ab9 */ /* 0x000fe20000000a00 */
[----:B------:R-:W-:Y:S01]  /*0f80*/  ULDC.64 UR36, c[0x0][0x208] ;  /* 0x0000820000247ab9 */ /* 0x000fe20000000a00 */
[----:B------:R-:W-:-:S04]  /*0f90*/  ISETP.NE.U32.AND P0, PT, RZ, UR4, PT ;  /* 0x00000004ff007c0c */ /* 0x000fc8000bf05070 */
[----:B------:R-:W-:-:S13]  /*0fa0*/  ISETP.NE.AND.EX P0, PT, RZ, UR5, PT, P0 ;  /* 0x00000005ff007c0c */ /* 0x000fda000bf05300 */
[----:B------:R-:W-:Y:S05]  /*0fb0*/  @!P0 BRA `(.L_x_8) ;  /* 0x00000000001c8947 */ /* 0x000fea0003800000 */
[----:B------:R-:W0:Y:S02]  /*0fc0*/  LDC.64 R4, c[0x0][0x598] ;  /* 0x00016600ff047b82 */ /* 0x000e240000000a00 */
[----:B0-----:R-:W2:Y:S02]  /*0fd0*/  LDG.E.64 R4, desc[UR36][R4.64] ;  /* 0x0000002404047981 */ /* 0x001ea4000c1e1b00 */
[----:B--2---:R-:W-:-:S04]  /*0fe0*/  ISETP.NE.U32.AND P0, PT, R4, RZ, PT ;  /* 0x000000ff0400720c */ /* 0x004fc80003f05070 */
[----:B------:R-:W-:-:S13]  /*0ff0*/  ISETP.NE.AND.EX P0, PT, R5, RZ, PT, P0 ;  /* 0x000000ff0500720c */ /* 0x000fda0003f05300 */
[----:B------:R-:W-:Y:S05]  /*1000*/  @!P0 BRA `(.L_x_8) ;  /* 0x0000000000088947 */ /* 0x000fea0003800000 */
[----:B------:R0:W5:Y:S01]  /*1010*/  LD.E R23, desc[UR36][R4.64] ;  /* 0x0000002404177980 */ /* 0x000162000c101900 */
[----:B------:R-:W-:Y:S05]  /*1020*/  BRA `(.L_x_9) ;  /* 0x0000000000247947 */ /* 0x000fea0003800000 */
.L_x_8:
[----:B------:R-:W-:Y:S02]  /*1030*/  ULDC.64 UR4, c[0x0][0x588] ;  /* 0x0001620000047ab9 */ /* 0x000fe40000000a00 */
[----:B------:R-:W-:-:S04]  /*1040*/  ISETP.NE.U32.AND P0, PT, RZ, UR4, PT ;  /* 0x00000004ff007c0c */ /* 0x000fc8000bf05070 */
[----:B------:R-:W-:-:S13]  /*1050*/  ISETP.NE.AND.EX P0, PT, RZ, UR5, PT, P0 ;  /* 0x00000005ff007c0c */ /* 0x000fda000bf05300 */
[----:B------:R-:W-:Y:S05]  /*1060*/  @!P0 BRA `(.L_x_10) ;  /* 0x00000000000c8947 */ /* 0x000fea0003800000 */
[----:B------:R-:W0:Y:S02]  /*1070*/  LDC.64 R4, c[0x0][0x588] ;  /* 0x00016200ff047b82 */ /* 0x000e240000000a00 */
[----:B0-----:R1:W5:Y:S01]  /*1080*/  LDG.E R23, desc[UR36][R4.64] ;  /* 0x0000002404177981 */ /* 0x001362000c1e1900 */
[----:B------:R-:W-:Y:S05]  /*1090*/  BRA `(.L_x_9) ;  /* 0x0000000000087947 */ /* 0x000fea0003800000 */
.L_x_10:
[----:B------:R-:W-:Y:S02]  /*10a0*/  ULDC UR4, c[0x0][0x580] ;  /* 0x0001600000047ab9 */ /* 0x000fe40000000800 */
[----:B------:R-:W-:-:S07]  /*10b0*/  IMAD.U32 R23, RZ, RZ, UR4 ;  /* 0x00000004ff177e24 */ /* 0x000fce000f8e00ff */
.L_x_9:
[----:B------:R-:W-:Y:S02]  /*10c0*/  ULDC.64 UR4, c[0x0][0x5a0] ;  /* 0x0001680000047ab9 */ /* 0x000fe40000000a00 */
[----:B------:R-:W-:-:S04]  /*10d0*/  ISETP.NE.U32.AND P0, PT, RZ, UR4, PT ;  /* 0x00000004ff007c0c */ /* 0x000fc8000bf05070 */
[----:B------:R-:W-:-:S13]  /*10e0*/  ISETP.NE.AND.EX P0, PT, RZ, UR5, PT, P0 ;  /* 0x00000005ff007c0c */ /* 0x000fda000bf05300 */
[----:B------:R-:W-:Y:S05]  /*10f0*/  @!P0 BRA `(.L_x_11) ;  /* 0x00000000001c8947 */ /* 0x000fea0003800000 */
[----:B01----:R-:W0:Y:S02]  /*1100*/  LDC.64 R4, c[0x0][0x5a0] ;  /* 0x00016800ff047b82 */ /* 0x003e240000000a00 */
[----:B0-----:R-:W2:Y:S02]  /*1110*/  LDG.E.64 R4, desc[UR36][R4.64] ;  /* 0x0000002404047981 */ /* 0x001ea4000c1e1b00 */
[----:B--2---:R-:W-:-:S04]  /*1120*/  ISETP.NE.U32.AND P0, PT, R4, RZ, PT ;  /* 0x000000ff0400720c */ /* 0x004fc80003f05070 */
[----:B------:R-:W-:-:S13]  /*1130*/  ISETP.NE.AND.EX P0, PT, R5, RZ, PT, P0 ;  /* 0x000000ff0500720c */ /* 0x000fda0003f05300 */
[----:B------:R-:W-:Y:S05]  /*1140*/  @!P0 BRA `(.L_x_11) ;  /* 0x0000000000088947 */ /* 0x000fea0003800000 */
[----:B------:R0:W5:Y:S01]  /*1150*/  LD.E R80, desc[UR36][R4.64] ;  /* 0x0000002404507980 */ /* 0x000162000c101900 */
[----:B------:R-:W-:Y:S05]  /*1160*/  BRA `(.L_x_12) ;  /* 0x0000000000247947 */ /* 0x000fea0003800000 */
.L_x_11:
[----:B------:R-:W-:Y:S02]  /*1170*/  ULDC.64 UR4, c[0x0][0x590] ;  /* 0x0001640000047ab9 */ /* 0x000fe40000000a00 */
[----:B------:R-:W-:-:S04]  /*1180*/  ISETP.NE.U32.AND P0, PT, RZ, UR4, PT ;  /* 0x00000004ff007c0c */ /* 0x000fc8000bf05070 */
[----:B------:R-:W-:-:S13]  /*1190*/  ISETP.NE.AND.EX P0, PT, RZ, UR5, PT, P0 ;  /* 0x00000005ff007c0c */ /* 0x000fda000bf05300 */
[----:B------:R-:W-:Y:S05]  /*11a0*/  @!P0 BRA `(.L_x_13) ;  /* 0x00000000000c8947 */ /* 0x000fea0003800000 */
[----:B01----:R-:W0:Y:S02]  /*11b0*/  LDC.64 R4, c[0x0][0x590] ;  /* 0x00016400ff047b82 */ /* 0x003e240000000a00 */
[----:B0-----:R1:W5:Y:S01]  /*11c0*/  LDG.E R80, desc[UR36][R4.64] ;  /* 0x0000002404507981 */ /* 0x001362000c1e1900 */
[----:B------:R-:W-:Y:S05]  /*11d0*/  BRA `(.L_x_12) ;  /* 0x0000000000087947 */ /* 0x000fea0003800000 */
.L_x_13:
[----:B------:R-:W-:Y:S02]  /*11e0*/  ULDC UR4, c[0x0][0x584] ;  /* 0x0001610000047ab9 */ /* 0x000fe40000000800 */
[----:B------:R-:W-:-:S07]  /*11f0*/  IMAD.U32 R80, RZ, RZ, UR4 ;  /* 0x00000004ff507e24 */ /* 0x000fce000f8e00ff */
.L_x_12:
[----:B------:R-:W-:-:S13]  /*1200*/  LOP3.LUT P0, RZ, R0, 0xff, RZ, 0xc0, !PT ;  /* 0x000000ff00ff7812 */ /* 0x000fda000780c0ff */
[----:B------:R-:W-:Y:S05]  /*1210*/  @!P0 EXIT ;  /* 0x000000000000894d */ /* 0x000fea0003800000 */
[----:B------:R-:W-:Y:S01]  /*1220*/  ULDC UR4, c[0x0][0x28c] ;  /* 0x0000a30000047ab9 */ /* 0x000fe20000000800 */
[----:B------:R-:W-:Y:S01]  /*1230*/  LOP3.LUT R84, R19, 0x1, RZ, 0xfc, !PT ;  /* 0x0000000113547812 */ /* 0x000fe200078efcff */
[----:B------:R-:W-:Y:S01]  /*1240*/  UIADD3 UR4, UR4, 0xf, URZ ;  /* 0x0000000f04047890 */ /* 0x000fe2000fffe03f */
[----:B------:R-:W-:Y:S01]  /*1250*/  UMOV UR38, URZ ;  /* 0x0000003f00267c82 */ /* 0x000fe20008000000 */
[----:B------:R-:W-:Y:S02]  /*1260*/  UMOV UR39, URZ ;  /* 0x0000003f00277c82 */ /* 0x000fe40008000000 */
[----:B------:R-:W-:-:S04]  /*1270*/  USHF.R.S32.HI UR5, URZ, 0x1f, UR4 ;  /* 0x0000001f3f057899 */ /* 0x000fc80008011404 */
[----:B------:R-:W-:-:S04]  /*1280*/  ULEA.HI UR5, UR5, UR4, URZ, 0x4 ;  /* 0x0000000405057291 */ /* 0x000fc8000f8f203f */
[----:B------:R-:W-:-:S12]  /*1290*/  USHF.R.S32.HI UR40, URZ, 0x4, UR5 ;  /* 0x000000043f287899 */ /* 0x000fd80008011405 */
.L_x_143:
[----:B------:R-:W-:Y:S01]  /*12a0*/  LOP3.LUT R0, R18, 0x80, RZ, 0xc0, !PT ;  /* 0x0000008012007812 */ /* 0x000fe200078ec0ff */
[----:B--2---:R-:W2:Y:S01]  /*12b0*/  S2UR UR6, SR_CgaCtaId ;  /* 0x00000000000679c3 */ /* 0x004ea20000008800 */
[----:B------:R-:W-:Y:S02]  /*12c0*/  UMOV UR41, 0x400 ;  /* 0x0000040000297882 */ /* 0x000fe40000000000 */
[----:B------:R-:W-:-:S06]  /*12d0*/  SHF.R.U32.HI R0, RZ, 0x7, R0 ;  /* 0x00000007ff007819 */ /* 0x000fcc0000011600 */
[----:B---3--:R-:W3:Y:S01]  /*12e0*/  SHFL.IDX PT, R0, R0, RZ, 0x1f ;  /* 0x00001fff00007589 */ /* 0x008ee200000e0000 */
[----:B--2---:R-:W-:Y:S01]  /*12f0*/  ULEA UR41, UR6, UR41, 0x18 ;  /* 0x0000002906297291 */ /* 0x004fe2000f8ec03f */
[----:B---3--:R-:W-:-:S13]  /*1300*/  R2UR UR4, R0 ;  /* 0x00000000000472ca */ /* 0x008fda00000e0000 */
[----:B------:R-:W-:-:S04]  /*1310*/  ULEA.HI UR5, UR4, UR4, URZ, 0x1 ;  /* 0x0000000404057291 */ /* 0x000fc8000f8f083f */
[----:B------:R-:W-:-:S04]  /*1320*/  ULOP3.LUT UR5, UR5, 0x1ffffe, URZ, 0xc0, !UPT ;  /* 0x001ffffe05057892 */ /* 0x000fc8000f8ec03f */
[----:B------:R-:W-:-:S03]  /*1330*/  UIADD3 UR5, UR4, -UR5, URZ ;  /* 0x8000000504057290 */ /* 0x000fc6000fffe03f */
[----:B------:R-:W-:Y:S01]  /*1340*/  ULDC UR4, c[0x0][0x28c] ;  /* 0x0000a30000047ab9 */ /* 0x000fe20000000800 */
[----:B------:R-:W-:Y:S01]  /*1350*/  ULEA UR5, UR5, UR41, 0xb ;  /* 0x0000002905057291 */ /* 0x000fe2000f8e583f */
[----:B------:R-:W-:-:S03]  /*1360*/  ISETP.LT.AND P0, PT, RZ, UR4, PT ;  /* 0x00000004ff007c0c */ /* 0x000fc6000bf01270 */
[----:B------:R-:W-:-:S04]  /*1370*/  UIADD3 UR5, UR5, 0x300, URZ ;  /* 0x0000030005057890 */ /* 0x000fc8000fffe03f */
[----:B------:R-:W-:-:S04]  /*1380*/  USHF.R.U32.HI UR5, URZ, 0x4, UR5 ;  /* 0x000000043f057899 */ /* 0x000fc80008011605 */
[----:B------:R-:W-:Y:S02]  /*1390*/  ULOP3.LUT UR42, UR5, 0x3fff, URZ, 0xc0, !UPT ;  /* 0x00003fff052a7892 */ /* 0x000fe4000f8ec03f */
[----:B-1--45:R-:W-:Y:S10]  /*13a0*/  @P0 BRA `(.L_x_14) ;  /* 0x0000000000400947 */ /* 0x032ff40003800000 */
[----:B------:R-:W-:Y:S01]  /*13b0*/  MOV R0, 0x0 ;  /* 0x0000000000007802 */ /* 0x000fe20000000f00 */
[----:B------:R-:W-:Y:S01]  /*13c0*/  ULDC.64 UR4, c[0x4][0x68] ;  /* 0x01001a0000047ab9 */ /* 0x000fe20000000a00 */
[----:B------:R-:W-:Y:S01]  /*13d0*/  ULDC.64 UR6, c[0x4][0x8] ;  /* 0x0100020000067ab9 */ /* 0x000fe20000000a00 */
[----:B01----:R-:W-:Y:S01]  /*13e0*/  IMAD.U32 R4, RZ, RZ, UR4 ;  /* 0x00000004ff047e24 */ /* 0x003fe2000f8e00ff */
[----:B------:R0:W1:Y:S01]  /*13f0*/  LDC.64 R14, c[0x4][R0] ;  /* 0x01000000000e7b82 */ /* 0x0000620000000a00 */
[----:B------:R-:W-:Y:S01]  /*1400*/  IMAD.U32 R5, RZ, RZ, UR5 ;  /* 0x00000005ff057e24 */ /* 0x000fe2000f8e00ff */
[----:B------:R-:W-:Y:S01]  /*1410*/  ULDC.64 UR4, c[0x4][0x70] ;  /* 0x01001c0000047ab9 */ /* 0x000fe20000000a00 */
[----:B------:R-:W-:Y:S02]  /*1420*/  IMAD.U32 R10, RZ, RZ, UR6 ;  /* 0x00000006ff0a7e24 */ /* 0x000fe4000f8e00ff */
[----:B------:R-:W-:Y:S02]  /*1430*/  IMAD.U32 R6, RZ, RZ, UR4 ;  /* 0x00000004ff067e24 */ /* 0x000fe4000f8e00ff */
[----:B------:R-:W-:-:S02]  /*1440*/  IMAD.U32 R7, RZ, RZ, UR5 ;  /* 0x00000005ff077e24 */ /* 0x000fc4000f8e00ff */
[----:B------:R-:W-:Y:S02]  /*1450*/  IMAD.U32 R11, RZ, RZ, UR7 ;  /* 0x00000007ff0b7e24 */ /* 0x000fe4000f8e00ff */
[----:B------:R-:W-:Y:S02]  /*1460*/  IMAD.MOV.U32 R8, RZ, RZ, 0x1e1 ;  /* 0x000001e1ff087424 */ /* 0x000fe400078e00ff */
[----:B------:R-:W-:Y:S02]  /*1470*/  IMAD.MOV.U32 R12, RZ, RZ, 0x1 ;  /* 0x00000001ff0c7424 */ /* 0x000fe400078e00ff */
[----:B0-----:R-:W-:-:S07]  /*1480*/  IMAD.MOV.U32 R13, RZ, RZ, RZ ;  /* 0x000000ffff0d7224 */ /* 0x001fce00078e00ff */
[----:B------:R-:W-:-:S07]  /*1490*/  LEPC R20, `(.L_x_14) ;  /* 0x000000001014794e */ /* 0x000fce0000000000 */
[----:B-1---5:R-:W-:Y:S05]  /*14a0*/  CALL.ABS.NOINC R14 ;  /* 0x000000000e007343 */ /* 0x022fea0003c00000 */
.L_x_14:
[----:B------:R-:W-:-:S13]  /*14b0*/  ISETP.NE.AND P0, PT, R84, 0x3, PT ;  /* 0x000000035400780c */ /* 0x000fda0003f05270 */
[----:B------:R-:W-:Y:S05]  /*14c0*/  @!P0 BRA `(.L_x_15) ;  /* 0x0000000000048947 */ /* 0x000fea0003800000 */
[----:B------:R-:W-:Y:S01]  /*14d0*/  BPT.TRAP 0x1 ;  /* 0x000000040000795c */ /* 0x000fe20000300000 */
.L_x_15:
[----:B------:R-:W-:Y:S02]  /*14e0*/  IMAD.U32 R3, RZ, RZ, UR39 ;  /* 0x00000027ff037e24 */ /* 0x000fe4000f8e00ff */
[----:B------:R-:W-:-:S03]  /*14f0*/  IMAD.U32 R0, RZ, RZ, UR38 ;  /* 0x00000026ff007e24 */ /* 0x000fc6000f8e00ff */
[----:B------:R-:W-:Y:S02]  /*1500*/  LEA R3, R3, UR41, 0x3 ;  /* 0x0000002903037c11 */ /* 0x000fe4000f8e18ff */
[----:B------:R-:W-:-:S04]  /*1510*/  SHF.L.U32 R0, R0, 0x1f, RZ ;  /* 0x0000001f00007819 */ /* 0x000fc800000006ff */
[----:B------:R2:W3:Y:S01]  /*1520*/  SYNCS.PHASECHK.TRANS64.TRYWAIT P1, [R3+URZ], R0 ;  /* 0x00000000030075a7 */ /* 0x0004e2000802017f */
[----:B------:R-:W-:Y:S05]  /*1530*/  @!P0 BRA `(.L_x_16) ;  /* 0x0000000000048947 */ /* 0x000fea0003800000 */
[----:B------:R-:W-:Y:S01]  /*1540*/  BPT.TRAP 0x1 ;  /* 0x000000040000795c */ /* 0x000fe20000300000 */
.L_x_16:
[----:B---3--:R-:W-:Y:S05]  /*1550*/  @P1 BRA `(.L_x_17) ;  /* 0x0000000000081947 */ /* 0x008fea0003800000 */
[----:B------:R-:W3:Y:S02]  /*1560*/  SYNCS.PHASECHK.TRANS64.TRYWAIT P1, [R3+URZ], R0 ;  /* 0x00000000030075a7 */ /* 0x000ee4000802017f */
[----:B---3--:R-:W-:Y:S05]  /*1570*/  @!P1 BRA `(.L_x_18) ;  /* 0x00000070003c9947 */ /* 0x008fea0003800000 */
.L_x_17:
[----:B------:R-:W-:-:S04]  /*1580*/  UISETP.LT.AND UP0, UPT, UR40, 0x1, UPT ;  /* 0x000000012800788c */ /* 0x000fc8000bf01270 */
[----:B------:R-:W-:-:S06]  /*1590*/  USEL UR4, UR40, 0x1, UP0 ;  /* 0x0000000128047887 */ /* 0x000fcc0008000000 */
[----:B--23--:R-:W-:Y:S01]  /*15a0*/  IMAD.U32 R0, RZ, RZ, UR4 ;  /* 0x00000004ff007e24 */ /* 0x00cfe2000f8e00ff */
[----:B------:R-:W-:Y:S05]  /*15b0*/  WARPSYNC.ALL ;  /* 0x0000000000007948 */ /* 0x000fea0003800000 */
[----:B------:R-:W-:-:S04]  /*15c0*/  IADD3 R0, -R0, UR40, RZ ;  /* 0x0000002800007c10 */ /* 0x000fc8000fffe1ff */
[----:B------:R-:W-:Y:S01]  /*15d0*/  ISETP.GE.AND P1, PT, R0, 0x1, PT ;  /* 0x000000010000780c */ /* 0x000fe20003f26270 */
[----:B------:R-:W-:Y:S01]  /*15e0*/  UIADD3 UR5, UR41, 0x1e300, URZ ;  /* 0x0001e30029057890 */ /* 0x000fe2000fffe03f */
[----:B------:R-:W-:Y:S01]  /*15f0*/  WARPGROUP.ARRIVE ;  /* 0x00000000000079c5 */ /* 0x000fe20000000000 */
[----:B------:R-:W-:Y:S02]  /*1600*/  ULOP3.LUT UR4, UR42, 0x10000, URZ, 0xfc, !UPT ;  /* 0x000100002a047892 */ /* 0x000fe4000f8efc3f */
[----:B------:R-:W-:Y:S02]  /*1610*/  USHF.R.U32.HI UR5, URZ, 0x4, UR5 ;  /* 0x000000043f057899 */ /* 0x000fe40008011605 */
[----:B------:R-:W-:Y:S02]  /*1620*/  ULEA UR8, UR39, UR4, 0x8 ;  /* 0x0000000427087291 */ /* 0x000fe4000f8e403f */
[----:B------:R-:W-:Y:S01]  /*1630*/  ULOP3.LUT UR5, UR5, 0x3fff, URZ, 0xc0, !UPT ;  /* 0x00003fff05057892 */ /* 0x000fe2000f8ec03f */
[----:B------:R-:W-:Y:S01]  /*1640*/  UMOV UR9, 0xc0000010 ;  /* 0xc000001000097882 */ /* 0x000fe20000000000 */
[----:B------:R-:W-:-:S02]  /*1650*/  UMOV UR11, 0xc0000010 ;  /* 0xc0000010000b7882 */ /* 0x000fc40000000000 */
[----:B------:R-:W-:Y:S01]  /*1660*/  ULOP3.LUT UR5, UR5, 0x10000, URZ, 0xfc, !UPT ;  /* 0x0001000005057892 */ /* 0x000fe2000f8efc3f */
[----:B------:R-:W-:Y:S01]  /*1670*/  UMOV UR16, UR8 ;  /* 0x0000000800107c82 */ /* 0x000fe20008000000 */
[----:B------:R-:W-:Y:S02]  /*1680*/  UMOV UR17, UR9 ;  /* 0x0000000900117c82 */ /* 0x000fe40008000000 */
[----:B------:R-:W-:Y:S01]  /*1690*/  UIMAD UR10, UR39, 0xe0, UR5 ;  /* 0x000000e0270a78a4 */ /* 0x000fe2000f8e0205 */
[----:B------:R-:W-:Y:S01]  /*16a0*/  UMOV UR19, 0xc0000010 ;  /* 0xc000001000137882 */ /* 0x000fe20000000000 */
[----:B------:R-:W-:Y:S02]  /*16b0*/  UMOV UR20, UR8 ;  /* 0x0000000800147c82 */ /* 0x000fe40008000000 */
[----:B------:R-:W-:Y:S02]  /*16c0*/  UIADD3 UR18, UR10, 0x20, URZ ;  /* 0x000000200a127890 */ /* 0x000fe4000fffe03f */
[----:B------:R-:W-:Y:S01]  /*16d0*/  UIADD3 UR22, UR10, 0x40, URZ ;  /* 0x000000400a167890 */ /* 0x000fe2000fffe03f */
[----:B------:R-:W-:-:S02]  /*16e0*/  UMOV UR21, UR9 ;  /* 0x0000000900157c82 */ /* 0x000fc40008000000 */
[----:B------:R-:W-:Y:S01]  /*16f0*/  HGMMA.64x16x16.F32 R72, gdesc[UR8], RZ, !UPT, gsb0 ;  /* 0x00200000084879f0 */ /* 0x000fe2000c0008ff */
[----:B------:R-:W-:Y:S01]  /*1700*/  UMOV UR23, 0xc0000010 ;  /* 0xc000001000177882 */ /* 0x000fe20000000000 */
[----:B------:R-:W-:Y:S01]  /*1710*/  UIADD3 UR14, UR10, 0x60, URZ ;  /* 0x000000600a0e7890 */ /* 0x000fe2000fffe03f */
[----:B------:R-:W-:Y:S01]  /*1720*/  UMOV UR12, UR8 ;  /* 0x00000008000c7c82 */ /* 0x000fe20008000000 */
[----:B------:R-:W-:Y:S01]  /*1730*/  UMOV UR13, UR9 ;  /* 0x00000009000d7c82 */ /* 0x000fe20008000000 */
[----:B------:R-:W-:Y:S01]  /*1740*/  UMOV UR15, 0xc0000010 ;  /* 0xc0000010000f7882 */ /* 0x000fe20000000000 */
[----:B------:R-:W-:Y:S02]  /*1750*/  UIADD3 UR6, UR10, 0x80, URZ ;  /* 0x000000800a067890 */ /* 0x000fe4000fffe03f */
[----:B------:R-:W-:Y:S01]  /*1760*/  UIADD3 UR7, UR10, 0xa0, URZ ;  /* 0x000000a00a077890 */ /* 0x000fe2000fffe03f */
[----:B------:R-:W-:Y:S01]  /*1770*/  UMOV UR11, 0xc0000010 ;  /* 0xc0000010000b7882 */ /* 0x000fe20000000000 */
[----:B------:R-:W-:-:S02]  /*1780*/  WARPGROUP.DEPBAR.LE gsb0, 0x0 ;  /* 0x00008000000079c5 */ /* 0x000fc40000010000 */
[----:B------:R-:W-:-:S06]  /*1790*/  WARPGROUP.ARRIVE ;  /* 0x00000000000079c5 */ /* 0x000fcc0000000000 */
[----:B------:R-:W-:Y:S03]  /*17a0*/  HGMMA.64x16x16.F32 R64, gdesc[UR16], RZ, !UPT, gsb0 ;  /* 0x00200000104079f0 */ /* 0x000fe6000c0008ff */
[----:B------:R-:W-:Y:S02]  /*17b0*/  WARPGROUP.DEPBAR.LE gsb0, 0x0 ;  /* 0x00008000000079c5 */ /* 0x000fe40000010000 */
[----:B------:R-:W-:-:S06]  /*17c0*/  WARPGROUP.ARRIVE ;  /* 0x00000000000079c5 */ /* 0x000fcc0000000000 */
[----:B------:R-:W-:Y:S03]  /*17d0*/  HGMMA.64x16x16.F32 R56, gdesc[UR20], RZ, !UPT, gsb0 ;  /* 0x00200000143879f0 */ /* 0x000fe6000c0008ff */
[----:B------:R-:W-:Y:S02]  /*17e0*/  WARPGROUP.DEPBAR.LE gsb0, 0x0 ;  /* 0x00008000000079c5 */ /* 0x000fe40000010000 */
[----:B------:R-:W-:-:S06]  /*17f0*/  WARPGROUP.ARRIVE ;  /* 0x00000000000079c5 */ /* 0x000fcc0000000000 */
[----:B------:R-:W-:Y:S01]  /*1800*/  HGMMA.64x16x16.F32 R48, gdesc[UR12], RZ, !UPT, gsb0 ;  /* 0x002000000c3079f0 */ /* 0x000fe2000c0008ff */
[----:B------:R-:W-:-:S03]  /*1810*/  UIADD3 UR12, UR10, 0xc0, URZ ;  /* 0x000000c00a0c7890 */ /* 0x000fc6000fffe03f */
[----:B------:R-:W-:Y:S01]  /*1820*/  UMOV UR10, UR6 ;  /* 0x00000006000a7c82 */ /* 0x000fe20008000000 */
[----:B------:R-:W-:Y:S02]  /*1830*/  WARPGROUP.DEPBAR.LE gsb0, 0x0 ;  /* 0x00008000000079c5 */ /* 0x000fe40000010000 */
[----:B------:R-:W-:-:S06]  /*1840*/  WARPGROUP.ARRIVE ;  /* 0x00000000000079c5 */ /* 0x000fcc0000000000 */
[----:B------:R-:W-:Y:S01]  /*1850*/  HGMMA.64x16x16.F32 R40, gdesc[UR8], RZ, !UPT, gsb0 ;  /* 0x00200000082879f0 */ /* 0x000fe2000c0008ff */
[----:B------:R-:W-:Y:S01]  /*1860*/  UMOV UR10, UR7 ;  /* 0x00000007000a7c82 */ /* 0x000fe20008000000 */
[----:B------:R-:W-:Y:S01]  /*1870*/  UMOV UR11, 0xc0000010 ;  /* 0xc0000010000b7882 */ /* 0x000fe20000000000 */
[----:B------:R-:W-:Y:S02]  /*1880*/  WARPGROUP.DEPBAR.LE gsb0, 0x0 ;  /* 0x00008000000079c5 */ /* 0x000fe40000010000 */
[----:B------:R-:W-:-:S06]  /*1890*/  WARPGROUP.ARRIVE ;  /* 0x00000000000079c5 */ /* 0x000fcc0000000000 */
[----:B------:R-:W-:Y:S01]  /*18a0*/  HGMMA.64x16x16.F32 R32, gdesc[UR8], RZ, !UPT, gsb0 ;  /* 0x00200000082079f0 */ /* 0x000fe2000c0008ff */
[----:B------:R-:W-:Y:S01]  /*18b0*/  UMOV UR10, UR12 ;  /* 0x0000000c000a7c82 */ /* 0x000fe20008000000 */
[----:B------:R-:W-:Y:S01]  /*18c0*/  UMOV UR11, 0xc0000010 ;  /* 0xc0000010000b7882 */ /* 0x000fe20000000000 */
[----:B------:R-:W-:Y:S02]  /*18d0*/  WARPGROUP.DEPBAR.LE gsb0, 0x0 ;  /* 0x00008000000079c5 */ /* 0x000fe40000010000 */
[----:B------:R-:W-:-:S06]  /*18e0*/  WARPGROUP.ARRIVE ;  /* 0x00000000000079c5 */ /* 0x000fcc0000000000 */
[----:B------:R-:W-:Y:S03]  /*18f0*/  HGMMA.64x16x16.F32 R24, gdesc[UR8], RZ, !UPT, gsb0 ;  /* 0x00200000081879f0 */ /* 0x000fe6000c0008ff */
[----:B------:R-:W-:Y:S02]  /*1900*/  WARPGROUP.DEPBAR.LE gsb0, 0x0 ;  /* 0x00008000000079c5 */ /* 0x000fe40000010000 */
[----:B------:R-:W-:Y:S05]  /*1910*/  @!P1 BRA `(.L_x_19) ;  /* 0x0000000400489947 */ /* 0x000fea0003800000 */
[----:B------:R-:W-:Y:S01]  /*1920*/  UIADD3 UR6, UR39, 0x1, URZ ;  /* 0x0000000127067890 */ /* 0x000fe2000fffe03f */
[----:B------:R-:W-:-:S03]  /*1930*/  IMAD.MOV.U32 R3, RZ, RZ, R0 ;  /* 0x000000ffff037224 */ /* 0x000fc600078e0000 */
[----:B------:R-:W-:-:S04]  /*1940*/  UISETP.NE.AND UP0, UPT, UR6, 0x1e, UPT ;  /* 0x0000001e0600788c */ /* 0x000fc8000bf05270 */
[----:B------:R-:W-:Y:S02]  /*1950*/  USEL UR7, URZ, 0x1, UP0 ;  /* 0x000000013f077887 */ /* 0x000fe40008000000 */
[----:B------:R-:W-:Y:S02]  /*1960*/  USEL UR6, UR6, URZ, UP0 ;  /* 0x0000003f06067287 */ /* 0x000fe40008000000 */
[----:B------:R-:W-:-:S06]  /*1970*/  ULOP3.LUT UR7, UR38, UR7, URZ, 0x3c, !UPT ;  /* 0x0000000726077292 */ /* 0x000fcc000f8e3c3f */
[----:B------:R-:W-:Y:S01]  /*1980*/  IMAD.U32 R6, RZ, RZ, UR7 ;  /* 0x00000007ff067e24 */ /* 0x000fe2000f8e00ff */
[----:B------:R-:W-:-:S06]  /*1990*/  UMOV UR7, UR39 ;  /* 0x0000002700077c82 */ /* 0x000fcc0008000000 */
.L_x_26:
[----:B------:R-:W-:Y:S05]  /*19a0*/  @!P0 BRA `(.L_x_20) ;  /* 0x0000000000048947 */ /* 0x000fea0003800000 */
[----:B------:R-:W-:Y:S01]  /*19b0*/  BPT.TRAP 0x1 ;  /* 0x000000040000795c */ /* 0x000fe20000300000 */
.L_x_20:
[----:B------:R-:W-:Y:S01]  /*19c0*/  ULEA UR8, UR6, UR41, 0x3 ;  /* 0x0000002906087291 */ /* 0x000fe2000f8e183f */
[----:B01----:R-:W-:-:S08]  /*19d0*/  SHF.L.U32 R4, R6, 0x1f, RZ ;  /* 0x0000001f06047819 */ /* 0x003fd000000006ff */
[----:B------:R0:W1:Y:S01]  /*19e0*/  SYNCS.PHASECHK.TRANS64.TRYWAIT P1, [UR8], R4 ;  /* 0x00000004ff0075a7 */ /* 0x0000620008020148 */
[----:B------:R-:W-:Y:S05]  /*19f0*/  @!P0 BRA `(.L_x_21) ;  /* 0x0000000000048947 */ /* 0x000fea0003800000 */
[----:B------:R-:W-:Y:S01]  /*1a00*/  BPT.TRAP 0x1 ;  /* 0x000000040000795c */ /* 0x000fe20000300000 */
.L_x_21:
[----:B-1----:R-:W-:Y:S05]  /*1a10*/  @P1 BRA `(.L_x_22) ;  /* 0x0000000000081947 */ /* 0x002fea0003800000 */
[----:B------:R-:W1:Y:S02]  /*1a20*/  SYNCS.PHASECHK.TRANS64.TRYWAIT P1, [UR8], R4 ;  /* 0x00000004ff0075a7 */ /* 0x000e640008020148 */
[----:B-1----:R-:W-:Y:S05]  /*1a30*/  @!P1 BRA `(.L_x_23) ;  /* 0x0000006c00209947 */ /* 0x002fea0003800000 */
.L_x_22:
[----:B------:R-:W-:Y:S01]  /*1a40*/  ULEA UR8, UR6, UR4, 0x8 ;  /* 0x0000000406087291 */ /* 0x000fe2000f8e403f */
[----:B------:R-:W-:Y:S01]  /*1a50*/  WARPGROUP.ARRIVE ;  /* 0x00000000000079c5 */ /* 0x000fe20000000000 */
[----:B------:R-:W-:Y:S01]  /*1a60*/  UIMAD UR12, UR6, 0xe0, UR5 ;  /* 0x000000e0060c78a4 */ /* 0x000fe2000f8e0205 */
[----:B------:R-:W-:Y:S01]  /*1a70*/  UMOV UR9, 0xc0000010 ;  /* 0xc000001000097882 */ /* 0x000fe20000000000 */
[----:B------:R-:W-:Y:S02]  /*1a80*/  UMOV UR11, 0xc0000010 ;  /* 0xc0000010000b7882 */ /* 0x000fe40000000000 */
[----:B------:R-:W-:Y:S02]  /*1a90*/  UIADD3 UR13, UR12, 0x20, URZ ;  /* 0x000000200c0d7890 */ /* 0x000fe4000fffe03f */
[----:B------:R-:W-:Y:S02]  /*1aa0*/  UIADD3 UR14, UR12, 0x40, URZ ;  /* 0x000000400c0e7890 */ /* 0x000fe4000fffe03f */
[----:B------:R-:W-:Y:S01]  /*1ab0*/  UMOV UR10, UR12 ;  /* 0x0000000c000a7c82 */ /* 0x000fe20008000000 */
[----:B------:R-:W-:Y:S01]  /*1ac0*/  UIADD3 UR15, UR12, 0x60, URZ ;  /* 0x000000600c0f7890 */ /* 0x000fe2000fffe03f */
[----:B------:R-:W-:Y:S01]  /*1ad0*/  HGMMA.64x16x16.F32 R72, gdesc[UR8], R72, gsb0 ;  /* 0x00200000084879f0 */ /* 0x000fe20008000848 */
[----:B------:R-:W-:Y:S01]  /*1ae0*/  UMOV UR10, UR13 ;  /* 0x0000000d000a7c82 */ /* 0x000fe20008000000 */
[----:B------:R-:W-:Y:S01]  /*1af0*/  UMOV UR11, 0xc0000010 ;  /* 0xc0000010000b7882 */ /* 0x000fe20000000000 */
[----:B------:R-:W-:Y:S01]  /*1b00*/  UIADD3 UR13, UR12, 0x80, URZ ;  /* 0x000000800c0d7890 */ /* 0x000fe2000fffe03f */
[----:B------:R-:W-:-:S02]  /*1b10*/  WARPGROUP.DEPBAR.LE gsb0, 0x0 ;  /* 0x00008000000079c5 */ /* 0x000fc40000010000 */
[----:B------:R-:W-:-:S06]  /*1b20*/  WARPGROUP.ARRIVE ;  /* 0x00000000000079c5 */ /* 0x000fcc0000000000 */
[----:B------:R-:W-:Y:S01]  /*1b30*/  HGMMA.64x16x16.F32 R64, gdesc[UR8], R64, gsb0 ;  /* 0x00200000084079f0 */ /* 0x000fe20008000840 */
[----:B------:R-:W-:Y:S01]  /*1b40*/  UMOV UR10, UR14 ;  /* 0x0000000e000a7c82 */ /* 0x000fe20008000000 */
[----:B------:R-:W-:Y:S01]  /*1b50*/  UMOV UR11, 0xc0000010 ;  /* 0xc0000010000b7882 */ /* 0x000fe20000000000 */
[----:B------:R-:W-:Y:S02]  /*1b60*/  UIADD3 UR14, UR12, 0xa0, URZ ;  /* 0x000000a00c0e7890 */ /* 0x000fe4000fffe03f */
[----:B------:R-:W-:Y:S01]  /*1b70*/  UIADD3 UR12, UR12, 0xc0, URZ ;  /* 0x000000c00c0c7890 */ /* 0x000fe2000fffe03f */
[----:B------:R-:W-:Y:S02]  /*1b80*/  WARPGROUP.DEPBAR.LE gsb0, 0x0 ;  /* 0x00008000000079c5 */ /* 0x000fe40000010000 */
[----:B------:R-:W-:-:S06]  /*1b90*/  WARPGROUP.ARRIVE ;  /* 0x00000000000079c5 */ /* 0x000fcc0000000000 */
[----:B------:R-:W-:Y:S01]  /*1ba0*/  HGMMA.64x16x16.F32 R56, gdesc[UR8], R56, gsb0 ;  /* 0x00200000083879f0 */ /* 0x000fe20008000838 */
[----:B------:R-:W-:Y:S01]  /*1bb0*/  UMOV UR10, UR15 ;  /* 0x0000000f000a7c82 */ /* 0x000fe20008000000 */
[----:B------:R-:W-:Y:S01]  /*1bc0*/  UMOV UR11, 0xc0000010 ;  /* 0xc0000010000b7882 */ /* 0x000fe20000000000 */
        /* <DEDUP_REMOVED lines=17> */
[----:B------:R-:W-:Y:S03]  /*1ce0*/  HGMMA.64x16x16.F32 R24, gdesc[UR8], R24, gsb0 ;  /* 0x00200000081879f0 */ /* 0x000fe60008000818 */
[----:B------:R-:W-:Y:S02]  /*1cf0*/  WARPGROUP.DEPBAR.LE gsb0, 0x0 ;  /* 0x00008000000079c5 */ /* 0x000fe40000010000 */
[----:B------:R-:W-:Y:S05]  /*1d00*/  @!P0 BRA `(.L_x_24) ;  /* 0x0000000000048947 */ /* 0x000fea0003800000 */
[----:B------:R-:W-:Y:S01]  /*1d10*/  BPT.TRAP 0x1 ;  /* 0x000000040000795c */ /* 0x000fe20000300000 */
.L_x_24:
[----:B------:R-:W-:Y:S01]  /*1d20*/  ULEA UR8, UR7, UR41, 0x3 ;  /* 0x0000002907087291 */ /* 0x000fe2000f8e183f */
[----:B------:R-:W-:-:S03]  /*1d30*/  ISETP.GT.U32.AND P1, PT, R19, 0x1, PT ;  /* 0x000000011300780c */ /* 0x000fc60003f24070 */
[----:B------:R-:W-:-:S04]  /*1d40*/  UIADD3 UR8, UR8, 0xf0, URZ ;  /* 0x000000f008087890 */ /* 0x000fc8000fffe03f */
[----:B------:R-:W-:-:S09]  /*1d50*/  UPRMT UR8, URZ, 0x654, UR8 ;  /* 0x000006543f087896 */ /* 0x000fd20008000008 */
[----:B------:R-:W-:Y:S01]  /*1d60*/  SYNCS.ARRIVE.TRANS64.RED.A1T0 RZ, [UR8], RZ ;  /* 0x000000ffffff79a7 */ /* 0x000fe20008100408 */
[----:B------:R-:W-:Y:S05]  /*1d70*/  @P1 BRA `(.L_x_25) ;  /* 0x0000000000041947 */ /* 0x000fea0003800000 */
[----:B------:R-:W-:Y:S01]  /*1d80*/  BPT.TRAP 0x1 ;  /* 0x000000040000795c */ /* 0x000fe20000300000 */
.L_x_25:
[----:B------:R-:W-:Y:S01]  /*1d90*/  UIADD3 UR6, UR6, 0x1, URZ ;  /* 0x0000000106067890 */ /* 0x000fe2000fffe03f */
[C---:B------:R-:W-:Y:S01]  /*1da0*/  ISETP.GT.AND P1, PT, R3.reuse, 0x1, PT ;  /* 0x000000010300780c */ /* 0x040fe20003f24270 */
[----:B------:R-:W-:Y:S01]  /*1db0*/  UIADD3 UR7, UR7, 0x1, URZ ;  /* 0x0000000107077890 */ /* 0x000fe2000fffe03f */
[----:B------:R-:W-:Y:S01]  /*1dc0*/  VIADD R3, R3, 0xffffffff ;  /* 0xffffffff03037836 */ /* 0x000fe20000000000 */
[----:B------:R-:W-:Y:S02]  /*1dd0*/  UISETP.NE.AND UP0, UPT, UR6, 0x1e, UPT ;  /* 0x0000001e0600788c */ /* 0x000fe4000bf05270 */
[----:B------:R-:W-:Y:S02]  /*1de0*/  UISETP.NE.AND UP1, UPT, UR7, 0x1e, UPT ;  /* 0x0000001e0700788c */ /* 0x000fe4000bf25270 */
[----:B------:R-:W-:Y:S02]  /*1df0*/  USEL UR8, URZ, 0x1, UP0 ;  /* 0x000000013f087887 */ /* 0x000fe40008000000 */
[----:B------:R-:W-:-:S02]  /*1e00*/  USEL UR6, UR6, URZ, UP0 ;  /* 0x0000003f06067287 */ /* 0x000fc40008000000 */
[----:B------:R-:W-:Y:S02]  /*1e10*/  USEL UR7, UR7, URZ, UP1 ;  /* 0x0000003f07077287 */ /* 0x000fe40008800000 */
[----:B------:R-:W-:Y:S01]  /*1e20*/  LOP3.LUT R6, R6, UR8, RZ, 0x3c, !PT ;  /* 0x0000000806067c12 */ /* 0x000fe2000f8e3cff */
[----:B------:R-:W-:Y:S09]  /*1e30*/  @P1 BRA `(.L_x_26) ;  /* 0xfffffff800d81947 */ /* 0x000ff2000383ffff */
.L_x_19:
[----:B------:R-:W2:Y:S02]  /*1e40*/  LDC R3, c[0x0][0x28c] ;  /* 0x0000a300ff037b82 */ /* 0x000ea40000000800 */
[----:B--2---:R-:W-:-:S13]  /*1e50*/  ISETP.GE.AND P1, PT, R3, 0x1, PT ;  /* 0x000000010300780c */ /* 0x004fda0003f26270 */
[----:B------:R-:W-:Y:S05]  /*1e60*/  @!P1 BRA `(.L_x_27) ;  /* 0x0000000000349947 */ /* 0x000fea0003800000 */
[----:B------:R-:W-:Y:S05]  /*1e70*/  @!P0 BRA `(.L_x_28) ;  /* 0x0000000000048947 */ /* 0x000fea0003800000 */
[----:B------:R-:W-:Y:S01]  /*1e80*/  BPT.TRAP 0x1 ;  /* 0x000000040000795c */ /* 0x000fe20000300000 */
.L_x_28:
[----:B------:R-:W-:Y:S01]  /*1e90*/  VIADD R0, R0, UR39 ;  /* 0x0000002700007c36 */ /* 0x000fe20008000000 */
[----:B------:R-:W-:-:S03]  /*1ea0*/  ISETP.GT.U32.AND P0, PT, R19, 0x1, PT ;  /* 0x000000011300780c */ /* 0x000fc60003f04070 */
[----:B01----:R-:W-:-:S05]  /*1eb0*/  IMAD.WIDE.U32 R4, R0, -0x77777777, RZ ;  /* 0x8888888900047825 */ /* 0x003fca00078e00ff */
[----:B------:R-:W-:-:S05]  /*1ec0*/  SHF.R.U32.HI R5, RZ, 0x4, R5 ;  /* 0x00000004ff057819 */ /* 0x000fca0000011605 */
[----:B------:R-:W-:-:S05]  /*1ed0*/  IMAD R0, R5, -0x1e, R0 ;  /* 0xffffffe205007824 */ /* 0x000fca00078e0200 */
[----:B------:R-:W-:-:S05]  /*1ee0*/  LEA R0, R0, UR41, 0x3 ;  /* 0x0000002900007c11 */ /* 0x000fca000f8e18ff */
[----:B------:R-:W-:-:S05]  /*1ef0*/  VIADD R0, R0, 0xf0 ;  /* 0x000000f000007836 */ /* 0x000fca0000000000 */
[----:B------:R-:W-:-:S04]  /*1f00*/  PRMT R0, RZ, 0x654, R0 ;  /* 0x00000654ff007816 */ /* 0x000fc80000000000 */
[----:B------:R2:W-:Y:S01]  /*1f10*/  SYNCS.ARRIVE.TRANS64.RED.A1T0 RZ, [R0+URZ], RZ ;  /* 0x000000ff00ff79a7 */ /* 0x0005e2000810043f */
[----:B------:R-:W-:Y:S05]  /*1f20*/  @P0 BRA `(.L_x_27) ;  /* 0x0000000000040947 */ /* 0x000fea0003800000 */
[----:B------:R-:W-:Y:S01]  /*1f30*/  BPT.TRAP 0x1 ;  /* 0x000000040000795c */ /* 0x000fe20000300000 */
.L_x_27:
[----:B------:R-:W3:Y:S01]  /*1f40*/  LDC R6, c[0x0][0x288] ;  /* 0x0000a200ff067b82 */ /* 0x000ee20000000800 */
[----:B--2---:R-:W-:Y:S01]  /*1f50*/  LOP3.LUT R0, R22, 0x1, RZ, 0xc0, !PT ;  /* 0x0000000116007812 */ /* 0x004fe200078ec0ff */
[----:B------:R-:W-:Y:S01]  /*1f60*/  IMAD R83, R83, 0x70, RZ ;  /* 0x0000007053537824 */ /* 0x000fe200078e02ff */
[----:B------:R-:W-:Y:S01]  /*1f70*/  SHF.R.U32.HI R3, RZ, 0x2, R18 ;  /* 0x00000002ff037819 */ /* 0x000fe20000011612 */
[----:B------:R-:W-:Y:S01]  /*1f80*/  UIADD3 UR39, UR40, UR39, URZ ;  /* 0x0000002728277290 */ /* 0x000fe2000fffe03f */
[----:B01----:R-:W-:Y:S01]  /*1f90*/  LOP3.LUT R4, R18, 0x60, RZ, 0xc0, !PT ;  /* 0x0000006012047812 */ /* 0x003fe200078ec0ff */
[----:B------:R-:W-:Y:S01]  /*1fa0*/  IMAD.SHL.U32 R8, R0, 0x40, RZ ;  /* 0x0000004000087824 */ /* 0x000fe200078e00ff */
[----:B------:R-:W-:Y:S01]  /*1fb0*/  LOP3.LUT R3, R3, 0x7, RZ, 0xc0, !PT ;  /* 0x0000000703037812 */ /* 0x000fe200078ec0ff */
[----:B------:R-:W-:Y:S01]  /*1fc0*/  UISETP.GT.U32.AND UP0, UPT, UR39, 0x1d, UPT ;  /* 0x0000001d2700788c */ /* 0x000fe2000bf04070 */
[----:B------:R-:W-:Y:S01]  /*1fd0*/  SHF.R.U32.HI R4, RZ, 0x1, R4 ;  /* 0x00000001ff047819 */ /* 0x000fe20000011604 */
[C---:B------:R-:W-:Y:S01]  /*1fe0*/  IMAD.SHL.U32 R12, R18.reuse, 0x2, RZ ;  /* 0x00000002120c7824 */ /* 0x040fe200078e00ff */
[----:B------:R-:W-:Y:S01]  /*1ff0*/  LOP3.LUT R5, R18, 0x3, RZ, 0xc0, !PT ;  /* 0x0000000312057812 */ /* 0x000fe200078ec0ff */
[----:B------:R-:W-:Y:S01]  /*2000*/  ULDC UR7, c[0x0][0x284] ;  /* 0x0000a10000077ab9 */ /* 0x000fe20000000800 */
[--C-:B------:R-:W-:Y:S01]  /*2010*/  IADD3 R7, RZ, -R4, -R3.reuse ;  /* 0x80000004ff077210 */ /* 0x100fe20007ffe803 */
[----:B------:R-:W-:Y:S01]  /*2020*/  UISETP.LT.U32.AND UP0, UPT, UR40, 0x1e, UP0 ;  /* 0x0000001e2800788c */ /* 0x000fe20008701070 */
[----:B------:R-:W-:Y:S01]  /*2030*/  LOP3.LUT R3, R8, 0x40, R3, 0xe2, !PT ;  /* 0x0000004008037812 */ /* 0x000fe200078ee203 */
[----:B------:R-:W-:Y:S01]  /*2040*/  UISETP.GE.U32.AND UP1, UPT, UR40, 0x1e, UPT ;  /* 0x0000001e2800788c */ /* 0x000fe2000bf26070 */
[----:B------:R-:W-:Y:S01]  /*2050*/  SHF.R.S32.HI R15, RZ, 0x1f, R81 ;  /* 0x0000001fff0f7819 */ /* 0x000fe20000011451 */
[----:B------:R-:W-:Y:S01]  /*2060*/  ULDC.64 UR8, c[0x0][0x5d0] ;  /* 0x0001740000087ab9 */ /* 0x000fe20000000a00 */
[----:B------:R-:W-:Y:S01]  /*2070*/  LOP3.LUT R12, R83, 0x6, R12, 0xf8, !PT ;  /* 0x00000006530c7812 */ /* 0x000fe200078ef80c */
[----:B------:R-:W-:Y:S01]  /*2080*/  UIMAD.WIDE.U32 UR4, UR39, -0x77777777, URZ ;  /* 0x88888889270478a5 */ /* 0x000fe2000f8e003f */
[C---:B------:R-:W-:Y:S01]  /*2090*/  IMAD.WIDE R10, R82.reuse, 0x80, RZ ;  /* 0x00000080520a7825 */ /* 0x040fe200078e02ff */
[----:B------:R-:W-:Y:S01]  /*20a0*/  USEL UR6, URZ, 0x1, !UP0 ;  /* 0x000000013f067887 */ /* 0x000fe2000c000000 */
[----:B------:R-:W-:Y:S01]  /*20b0*/  SHF.R.S32.HI R13, RZ, 0x1f, R12 ;  /* 0x0000001fff0d7819 */ /* 0x000fe2000001140c */
[----:B------:R-:W-:Y:S01]  /*20c0*/  USHF.R.U32.HI UR4, URZ, 0x4, UR5 ;  /* 0x000000043f047899 */ /* 0x000fe20008011605 */
[----:B---3--:R-:W-:Y:S01]  /*20d0*/  IMAD R8, R5, -0x2, R6 ;  /* 0xfffffffe05087824 */ /* 0x008fe200078e0206 */
[----:B------:R-:W-:Y:S01]  /*20e0*/  ISETP.GE.AND P0, PT, R83, R6, PT ;  /* 0x000000065300720c */ /* 0x000fe20003f06270 */
[----:B------:R-:W-:Y:S01]  /*20f0*/  IMAD.SHL.U32 R5, R82, 0x80, RZ ;  /* 0x0000008052057824 */ /* 0x000fe200078e00ff */
[----:B------:R-:W-:Y:S01]  /*2100*/  ULOP3.LUT UR38, UR38, UR6, URZ, 0x3c, !UPT ;  /* 0x0000000626267292 */ /* 0x000fe2000f8e3c3f */
[----:B------:R-:W-:Y:S01]  /*2110*/  IMAD R6, R15, UR8, RZ ;  /* 0x000000080f067c24 */ /* 0x000fe2000f8e02ff */
[----:B------:R-:W-:Y:S01]  /*2120*/  LOP3.LUT R97, R10, R3, R4, 0xfe, !PT ;  /* 0x000000030a617212 */ /* 0x000fe200078efe04 */
[----:B------:R-:W-:Y:S01]  /*2130*/  IMAD R0, R0, -0x40, R7 ;  /* 0xffffffc000007824 */ /* 0x000fe200078e0207 */
[----:B------:R-:W-:Y:S01]  /*2140*/  ISETP.GE.OR P0, PT, R5, UR7, P0 ;  /* 0x0000000705007c0c */ /* 0x000fe20008706670 */
[C---:B------:R-:W-:Y:S01]  /*2150*/  IMAD R9, R81.reuse, UR9, R6 ;  /* 0x0000000951097c24 */ /* 0x040fe2000f8e0206 */
[----:B------:R-:W-:Y:S01]  /*2160*/  UIMAD UR39, UR4, -0x1e, UR39 ;  /* 0xffffffe2042778a4 */ /* 0x000fe2000f8e0227 */
[----:B------:R-:W-:Y:S01]  /*2170*/  IMAD.WIDE.U32 R6, R81, UR8, R12 ;  /* 0x0000000851067c25 */ /* 0x000fe2000f8e000c */
[----:B------:R-:W-:Y:S01]  /*2180*/  @UP1 ULOP3.LUT UR38, UR38, 0x1, UR4, 0x78, !UPT ;  /* 0x0000000126261892 */ /* 0x000fe2000f8e7804 */
[----:B------:R-:W-:-:S02]  /*2190*/  IADD3 R3, -R5, UR7, R0 ;  /* 0x0000000705037c10 */ /* 0x000fc4000fffe100 */
[----:B------:R-:W-:Y:S02]  /*21a0*/  IMAD.IADD R4, R8, 0x1, -R83 ;  /* 0x0000000108047824 */ /* 0x000fe400078e0a53 */
[----:B------:R-:W-:Y:S02]  /*21b0*/  IMAD.IADD R9, R7, 0x1, R9 ;  /* 0x0000000107097824 */ /* 0x000fe400078e0209 */
[----:B------:R-:W-:Y:S02]  /*21c0*/  IMAD.MOV.U32 R0, RZ, RZ, -0x1 ;  /* 0xffffffffff007424 */ /* 0x000fe400078e00ff */
[----:B------:R-:W-:Y:S01]  /*21d0*/  IMAD.MOV.U32 R8, RZ, RZ, R6 ;  /* 0x000000ffff087224 */ /* 0x000fe200078e0006 */
[----:B------:R-:W-:Y:S06]  /*21e0*/  @P0 BRA `(.L_x_29) ;  /* 0x0000003800400947 */ /* 0x000fec0003800000 */
[----:B------:R-:W0:Y:S01]  /*21f0*/  LDC.64 R6, c[0x0][0x5c8] ;  /* 0x00017200ff067b82 */ /* 0x000e220000000a00 */
[----:B-----5:R-:W-:Y:S01]  /*2200*/  FSETP.NEU.AND P0, PT, R80, RZ, PT ;  /* 0x000000ff5000720b */ /* 0x020fe20003f0d000 */
[----:B------:R-:W-:Y:S01]  /*2210*/  BSSY B0, `(.L_x_29) ;  /* 0x000038d000007945 */ /* 0x000fe20003800000 */
[----:B------:R-:W-:-:S04]  /*2220*/  ISETP.GT.AND P1, PT, R4, RZ, PT ;  /* 0x000000ff0400720c */ /* 0x000fc80003f24270 */
[----:B------:R-:W-:Y:S01]  /*2230*/  ISETP.GT.AND P2, PT, R3, RZ, P1 ;  /* 0x000000ff0300720c */ /* 0x000fe20000f44270 */
[-C--:B0-----:R-:W-:Y:S02]  /*2240*/  IMAD R14, R11, R6.reuse, RZ ;  /* 0x000000060b0e7224 */ /* 0x081fe400078e02ff */
[----:B------:R-:W-:-:S04]  /*2250*/  IMAD.WIDE.U32 R86, R97, R6, R8 ;  /* 0x0000000661567225 */ /* 0x000fc800078e0008 */
[----:B------:R-:W-:-:S04]  /*2260*/  IMAD R5, R97, R7, R14 ;  /* 0x0000000761057224 */ /* 0x000fc800078e020e */
[----:B------:R-:W-:Y:S01]  /*2270*/  IMAD.IADD R99, R87, 0x1, R5 ;  /* 0x0000000157637824 */ /* 0x000fe200078e0205 */
[----:B------:R-:W-:Y:S06]  /*2280*/  @!P0 BRA `(.L_x_30) ;  /* 0x0000002400d48947 */ /* 0x000fec0003800000 */
[----:B------:R-:W0:Y:S01]  /*2290*/  LDC.64 R90, c[0x0][0x5b8] ;  /* 0x00016e00ff5a7b82 */ /* 0x000e220000000a00 */
[----:B------:R-:W-:-:S07]  /*22a0*/  ULDC.64 UR4, c[0x0][0x5c0] ;  /* 0x0001700000047ab9 */ /* 0x000fce0000000a00 */
[----:B------:R-:W1:Y:S08]  /*22b0*/  LDC.64 R92, c[0x0][0x5b0] ;  /* 0x00016c00ff5c7b82 */ /* 0x000e700000000a00 */
[----:B------:R-:W2:Y:S01]  /*22c0*/  LDC.64 R94, c[0x0][0x5a8] ;  /* 0x00016a00ff5e7b82 */ /* 0x000ea20000000a00 */
[-C--:B0-----:R-:W-:Y:S02]  /*22d0*/  IMAD R8, R15, R90.reuse, RZ ;  /* 0x0000005a0f087224 */ /* 0x081fe400078e02ff */
[----:B------:R-:W-:-:S04]  /*22e0*/  IMAD.WIDE.U32 R88, R81, R90, R12 ;  /* 0x0000005a51587225 */ /* 0x000fc800078e000c */
[----:B------:R-:W-:Y:S02]  /*22f0*/  IMAD R85, R81, R91, R8 ;  /* 0x0000005b51557224 */ /* 0x000fe400078e0208 */
[-C--:B-1----:R-:W-:Y:S02]  /*2300*/  IMAD R10, R11, R92.reuse, RZ ;  /* 0x0000005c0b0a7224 */ /* 0x082fe400078e02ff */
[----:B------:R-:W-:Y:S02]  /*2310*/  IMAD.IADD R15, R89, 0x1, R85 ;  /* 0x00000001590f7824 */ /* 0x000fe400078e0255 */
[----:B------:R-:W-:Y:S02]  /*2320*/  IMAD.MOV.U32 R14, RZ, RZ, R88 ;  /* 0x000000ffff0e7224 */ /* 0x000fe400078e0058 */
[C---:B------:R-:W-:Y:S02]  /*2330*/  IMAD R87, R97.reuse, R93, R10 ;  /* 0x0000005d61577224 */ /* 0x040fe400078e020a */
[----:B------:R-:W-:-:S04]  /*2340*/  IMAD.WIDE.U32 R8, R97, R92, R14 ;  /* 0x0000005c61087225 */ /* 0x000fc800078e000e */
[----:B------:R-:W-:Y:S01]  /*2350*/  IMAD.IADD R5, R9, 0x1, R87 ;  /* 0x0000000109057824 */ /* 0x000fe200078e0257 */
[----:B--2---:R-:W-:-:S04]  /*2360*/  LEA R20, P0, R8, R94, 0x1 ;  /* 0x0000005e08147211 */ /* 0x004fc800078008ff */
[----:B------:R-:W-:-:S05]  /*2370*/  LEA.HI.X R21, R8, R95, R5, 0x1, P0 ;  /* 0x0000005f08157211 */ /* 0x000fca00000f0c05 */
[----:B------:R0:W2:Y:S01]  /*2380*/  @P2 LDG.E.LTC128B.U16 R5, desc[UR36][R20.64] ;  /* 0x0000002414052981 */ /* 0x0000a2000c1e1520 */
[----:B------:R-:W-:Y:S01]  /*2390*/  LEA R10, P0, R86, UR4, 0x1 ;  /* 0x00000004560a7c11 */ /* 0x000fe2000f8008ff */
[----:B------:R-:W-:Y:S01]  /*23a0*/  IMAD.WIDE.U32 R8, R97, R92, R12 ;  /* 0x0000005c61087225 */ /* 0x000fe200078e000c */
[----:B------:R-:W-:Y:S03]  /*23b0*/  BSSY B1, `(.L_x_31) ;  /* 0x0000012000017945 */ /* 0x000fe60003800000 */
[----:B------:R-:W-:Y:S02]  /*23c0*/  IMAD.IADD R9, R87, 0x1, R9 ;  /* 0x0000000157097824 */ /* 0x000fe400078e0209 */
[----:B------:R-:W-:Y:S01]  /*23d0*/  IMAD.WIDE.U32 R82, R81, R90, R8 ;  /* 0x0000005a51527225 */ /* 0x000fe200078e0008 */
[----:B0-----:R-:W-:-:S03]  /*23e0*/  SHF.L.U64.HI R21, R92, 0x3, R93 ;  /* 0x000000035c157819 */ /* 0x001fc6000001025d */
[----:B------:R-:W-:Y:S01]  /*23f0*/  IMAD.IADD R9, R85, 0x1, R83 ;  /* 0x0000000155097824 */ /* 0x000fe200078e0253 */
[----:B------:R-:W-:Y:S01]  /*2400*/  LEA R8, P4, R82, R94, 0x1 ;  /* 0x0000005e52087211 */ /* 0x000fe200078808ff */
[----:B------:R-:W-:-:S03]  /*2410*/  IMAD.SHL.U32 R20, R92, 0x8, RZ ;  /* 0x000000085c147824 */ /* 0x000fc600078e00ff */
[----:B------:R-:W-:Y:S01]  /*2420*/  LEA.HI.X R9, R82, R95, R9, 0x1, P4 ;  /* 0x0000005f52097211 */ /* 0x000fe200020f0c09 */
[----:B--2---:R-:W-:-:S05]  /*2430*/  HADD2.F32 R11, -RZ, R5.H0_H0 ;  /* 0x20000005ff0b7230 */ /* 0x004fca0000004100 */
[----:B------:R-:W-:-:S04]  /*2440*/  FMUL R11, R11, R80 ;  /* 0x000000500b0b7220 */ /* 0x000fc80000400000 */
[----:B------:R-:W-:Y:S01]  /*2450*/  FFMA R72, R72, R23, R11 ;  /* 0x0000001748487223 */ /* 0x000fe2000000000b */
[----:B------:R-:W-:Y:S02]  /*2460*/  LEA.HI.X R11, R86, UR5, R99, 0x1, P0 ;  /* 0x00000005560b7c11 */ /* 0x000fe400080f0c63 */
[----:B------:R-:W-:Y:S02]  /*2470*/  ISETP.GT.AND P0, PT, R4, 0x1, PT ;  /* 0x000000010400780c */ /* 0x000fe40003f04270 */
[----:B------:R-:W-:Y:S02]  /*2480*/  F2FP.F16.F32.PACK_AB R72, RZ, R72 ;  /* 0x00000048ff48723e */ /* 0x000fe400000000ff */
[----:B------:R-:W-:-:S03]  /*2490*/  ISETP.GT.AND P3, PT, R3, RZ, P0 ;  /* 0x000000ff0300720c */ /* 0x000fc60000764270 */
[----:B------:R0:W-:Y:S10]  /*24a0*/  @P2 STG.E.U16 desc[UR36][R10.64], R72 ;  /* 0x000000480a002986 */ /* 0x0001f4000c101524 */
[----:B------:R-:W-:Y:S05]  /*24b0*/  @!P3 BRA `(.L_x_32) ;  /* 0x000000000004b947 */ /* 0x000fea0003800000 */
[----:B------:R1:W5:Y:S02]  /*24c0*/  LDG.E.LTC128B.U16 R5, desc[UR36][R8.64+0x2] ;  /* 0x0000022408057981 */ /* 0x000364000c1e1520 */
.L_x_32:
[----:B------:R-:W-:Y:S05]  /*24d0*/  BSYNC B1 ;  /* 0x0000000000017941 */ /* 0x000fea0003800000 */
.L_x_31:
[----:B-----5:R-:W-:Y:S01]  /*24e0*/  HADD2.F32 R83, -RZ, R5.H0_H0 ;  /* 0x20000005ff537230 */ /* 0x020fe20000004100 */
[----:B------:R-:W-:Y:S01]  /*24f0*/  ISETP.GT.AND P1, PT, R3, 0x8, P1 ;  /* 0x000000080300780c */ /* 0x000fe20000f24270 */
[----:B------:R-:W-:Y:S01]  /*2500*/  IMAD.WIDE.U32 R20, R97, R92, R20 ;  /* 0x0000005c61147225 */ /* 0x000fe200078e0014 */
[----:B0-----:R-:W-:-:S03]  /*2510*/  PRMT R72, R5, 0x7610, R72 ;  /* 0x0000761005487816 */ /* 0x001fc60000000048 */
[----:B------:R-:W-:Y:S01]  /*2520*/  FMUL R14, R83, R80 ;  /* 0x00000050530e7220 */ /* 0x000fe20000400000 */
[----:B------:R-:W-:Y:S01]  /*2530*/  IMAD.IADD R87, R87, 0x1, R21 ;  /* 0x0000000157577824 */ /* 0x000fe200078e0215 */
[----:B------:R-:W-:Y:S02]  /*2540*/  IADD3 R88, P2, R88, R20, RZ ;  /* 0x0000001458587210 */ /* 0x000fe40007f5e0ff */
[----:B------:R-:W-:-:S03]  /*2550*/  FFMA R73, R73, R23, R14 ;  /* 0x0000001749497223 */ /* 0x000fc6000000000e */
[----:B------:R-:W-:Y:S01]  /*2560*/  IMAD.X R15, R87, 0x1, R15, P2 ;  /* 0x00000001570f7824 */ /* 0x000fe200010e060f */
[C---:B------:R-:W-:Y:S02]  /*2570*/  LEA R14, P2, R88.reuse, R94, 0x1 ;  /* 0x0000005e580e7211 */ /* 0x040fe400078408ff */
[----:B------:R-:W-:Y:S02]  /*2580*/  F2FP.F16.F32.PACK_AB R73, RZ, R73 ;  /* 0x00000049ff49723e */ /* 0x000fe400000000ff */
[----:B------:R-:W-:-:S03]  /*2590*/  LEA.HI.X R15, R88, R95, R15, 0x1, P2 ;  /* 0x0000005f580f7211 */ /* 0x000fc600010f0c0f */
[----:B------:R0:W-:Y:S04]  /*25a0*/  @P3 STG.E.U16 desc[UR36][R10.64+0x2], R73 ;  /* 0x000002490a003986 */ /* 0x0001e8000c101524 */
[----:B------:R-:W2:Y:S01]  /*25b0*/  @P1 LDG.E.LTC128B.U16 R72, desc[UR36][R14.64] ;  /* 0x000000240e481981 */ /* 0x000ea2000c1e1520 */
[----:B------:R-:W-:Y:S01]  /*25c0*/  IADD3 R20, P2, R12, R20, RZ ;  /* 0x000000140c147210 */ /* 0x000fe20007f5e0ff */
[----:B------:R-:W-:Y:S01]  /*25d0*/  BSSY B1, `(.L_x_33) ;  /* 0x0000011000017945 */ /* 0x000fe20003800000 */
[----:B------:R-:W-:-:S03]  /*25e0*/  ISETP.GT.AND P0, PT, R3, 0x8, P0 ;  /* 0x000000080300780c */ /* 0x000fc60000704270 */
[----:B------:R-:W-:Y:S01]  /*25f0*/  IMAD.X R21, R13, 0x1, R87, P2 ;  /* 0x000000010d157824 */ /* 0x000fe200010e0657 */
[C---:B------:R-:W-:Y:S02]  /*2600*/  SHF.L.U64.HI R13, R6.reuse, 0x4, R7 ;  /* 0x00000004060d7819 */ /* 0x040fe40000010207 */
[----:B------:R-:W-:Y:S01]  /*2610*/  LEA R12, P2, R6, R10, 0x4 ;  /* 0x0000000a060c7211 */ /* 0x000fe200078420ff */
[----:B------:R-:W-:-:S04]  /*2620*/  IMAD.WIDE.U32 R20, R81, R90, R20 ;  /* 0x0000005a51147225 */ /* 0x000fc800078e0014 */
[----:B------:R-:W-:Y:S01]  /*2630*/  IMAD.X R13, R13, 0x1, R11, P2 ;  /* 0x000000010d0d7824 */ /* 0x000fe200010e060b */
[----:B------:R-:W-:Y:S01]  /*2640*/  LEA R6, P3, R20, R94, 0x1 ;  /* 0x0000005e14067211 */ /* 0x000fe200078608ff */
[----:B------:R-:W-:-:S05]  /*2650*/  IMAD.IADD R7, R85, 0x1, R21 ;  /* 0x0000000155077824 */ /* 0x000fca00078e0215 */
[----:B------:R-:W-:Y:S01]  /*2660*/  LEA.HI.X R7, R20, R95, R7, 0x1, P3 ;  /* 0x0000005f14077211 */ /* 0x000fe200018f0c07 */
[----:B--2---:R-:W-:-:S05]  /*2670*/  HADD2.F32 R5, -RZ, R72.H0_H0 ;  /* 0x20000048ff057230 */ /* 0x004fca0000004100 */
[----:B------:R-:W-:-:S04]  /*2680*/  FMUL R5, R5, R80 ;  /* 0x0000005005057220 */ /* 0x000fc80000400000 */
[----:B------:R-:W-:-:S05]  /*2690*/  FFMA R5, R74, R23, R5 ;  /* 0x000000174a057223 */ /* 0x000fca0000000005 */
[----:B------:R-:W-:-:S05]  /*26a0*/  F2FP.F16.F32.PACK_AB R5, RZ, R5 ;  /* 0x00000005ff05723e */ /* 0x000fca00000000ff */
[----:B------:R0:W-:Y:S01]  /*26b0*/  @P1 STG.E.U16 desc[UR36][R12.64], R5 ;  /* 0x000000050c001986 */ /* 0x0001e2000c101524 */
[----:B------:R-:W-:Y:S05]  /*26c0*/  @!P0 BRA `(.L_x_34) ;  /* 0x0000000000048947 */ /* 0x000fea0003800000 */
[----:B------:R2:W5:Y:S02]  /*26d0*/  LDG.E.LTC128B.U16 R72, desc[UR36][R6.64+0x2] ;  /* 0x0000022406487981 */ /* 0x000564000c1e1520 */
.L_x_34:
[----:B------:R-:W-:Y:S05]  /*26e0*/  BSYNC B1 ;  /* 0x0000000000017941 */ /* 0x000fea0003800000 */
.L_x_33:
[----:B0----5:R-:W-:Y:S01]  /*26f0*/  HADD2.F32 R5, -RZ, R72.H0_H0 ;  /* 0x20000048ff057230 */ /* 0x021fe20000004100 */
[----:B------:R-:W-:Y:S01]  /*2700*/  ISETP.GT.AND P1, PT, R4, 0x8, PT ;  /* 0x000000080400780c */ /* 0x000fe20003f24270 */
[----:B------:R-:W-:Y:S03]  /*2710*/  BSSY B1, `(.L_x_35) ;  /* 0x0000008000017945 */ /* 0x000fe60003800000 */
[----:B------:R-:W-:Y:S01]  /*2720*/  FMUL R14, R5, R80 ;  /* 0x00000050050e7220 */ /* 0x000fe20000400000 */
[----:B------:R-:W-:-:S03]  /*2730*/  ISETP.GT.AND P2, PT, R3, RZ, P1 ;  /* 0x000000ff0300720c */ /* 0x000fc60000f44270 */
[----:B------:R-:W-:-:S05]  /*2740*/  FFMA R14, R75, R23, R14 ;  /* 0x000000174b0e7223 */ /* 0x000fca000000000e */
[----:B------:R-:W-:-:S05]  /*2750*/  F2FP.F16.F32.PACK_AB R14, RZ, R14 ;  /* 0x0000000eff0e723e */ /* 0x000fca00000000ff */
[----:B------:R0:W-:Y:S01]  /*2760*/  @P0 STG.E.U16 desc[UR36][R12.64+0x2], R14 ;  /* 0x0000020e0c000986 */ /* 0x0001e2000c101524 */
[----:B------:R-:W-:Y:S05]  /*2770*/  @!P2 BRA `(.L_x_36) ;  /* 0x000000000004a947 */ /* 0x000fea0003800000 */
[----:B------:R3:W5:Y:S02]  /*2780*/  LDG.E.LTC128B.U16 R72, desc[UR36][R8.64+0x10] ;  /* 0x0000102408487981 */ /* 0x000764000c1e1520 */
.L_x_36:
[----:B------:R-:W-:Y:S05]  /*2790*/  BSYNC B1 ;  /* 0x0000000000017941 */ /* 0x000fea0003800000 */
.L_x_35:
[----:B-----5:R-:W-:Y:S01]  /*27a0*/  HADD2.F32 R5, -RZ, R72.H0_H0 ;  /* 0x20000048ff057230 */ /* 0x020fe20000004100 */
        /* <DEDUP_REMOVED lines=9> */
.L_x_38:
[----:B------:R-:W-:Y:S05]  /*2840*/  BSYNC B1 ;  /* 0x0000000000017941 */ /* 0x000fea0003800000 */
.L_x_37:
[----:B----45:R-:W-:Y:S01]  /*2850*/  HADD2.F32 R5, -RZ, R72.H0_H0 ;  /* 0x20000048ff057230 */ /* 0x030fe20000004100 */
[----:B------:R-:W-:Y:S01]  /*2860*/  ISETP.GT.AND P1, PT, R3, 0x8, P1 ;  /* 0x000000080300780c */ /* 0x000fe20000f24270 */
[----:B------:R-:W-:Y:S03]  /*2870*/  BSSY B1, `(.L_x_39) ;  /* 0x0000007000017945 */ /* 0x000fe60003800000 */
[----:B0-----:R-:W-:-:S04]  /*2880*/  FMUL R14, R5, R80 ;  /* 0x00000050050e7220 */ /* 0x001fc80000400000 */
[----:B------:R-:W-:-:S05]  /*2890*/  FFMA R14, R77, R23, R14 ;  /* 0x000000174d0e7223 */ /* 0x000fca000000000e */
[----:B------:R-:W-:-:S05]  /*28a0*/  F2FP.F16.F32.PACK_AB R14, RZ, R14 ;  /* 0x0000000eff0e723e */ /* 0x000fca00000000ff */
[----:B------:R0:W-:Y:S01]  /*28b0*/  @P3 STG.E.U16 desc[UR36][R10.64+0x12], R14 ;  /* 0x0000120e0a003986 */ /* 0x0001e2000c101524 */
[----:B------:R-:W-:Y:S05]  /*28c0*/  @!P1 BRA `(.L_x_40) ;  /* 0x0000000000049947 */ /* 0x000fea0003800000 */
[----:B------:R4:W5:Y:S02]  /*28d0*/  LDG.E.LTC128B.U16 R72, desc[UR36][R6.64+0x10] ;  /* 0x0000102406487981 */ /* 0x000964000c1e1520 */
.L_x_40:
[----:B------:R-:W-:Y:S05]  /*28e0*/  BSYNC B1 ;  /* 0x0000000000017941 */ /* 0x000fea0003800000 */
.L_x_39:
[----:B-----5:R-:W-:Y:S01]  /*28f0*/  HADD2.F32 R5, -RZ, R72.H0_H0 ;  /* 0x20000048ff057230 */ /* 0x020fe20000004100 */
[----:B------:R-:W-:Y:S01]  /*2900*/  ISETP.GT.AND P0, PT, R3, 0x8, P0 ;  /* 0x000000080300780c */ /* 0x000fe20000704270 */
[----:B------:R-:W-:Y:S03]  /*2910*/  BSSY B1, `(.L_x_41) ;  /* 0x0000007000017945 */ /* 0x000fe60003800000 */
[----:B------:R-:W-:-:S04]  /*2920*/  FMUL R5, R5, R80 ;  /* 0x0000005005057220 */ /* 0x000fc80000400000 */
[----:B------:R-:W-:-:S05]  /*2930*/  FFMA R5, R78, R23, R5 ;  /* 0x000000174e057223 */ /* 0x000fca0000000005 */
[----:B------:R-:W-:-:S05]  /*2940*/  F2FP.F16.F32.PACK_AB R5, RZ, R5 ;  /* 0x00000005ff05723e */ /* 0x000fca00000000ff */
[----:B------:R0:W-:Y:S01]  /*2950*/  @P1 STG.E.U16 desc[UR36][R12.64+0x10], R5 ;  /* 0x000010050c001986 */ /* 0x0001e2000c101524 */
[----:B------:R-:W-:Y:S05]  /*2960*/  @!P0 BRA `(.L_x_42) ;  /* 0x0000000000048947 */ /* 0x000fea0003800000 */
[----:B------:R0:W5:Y:S02]  /*2970*/  LDG.E.LTC128B.U16 R72, desc[UR36][R6.64+0x12] ;  /* 0x0000122406487981 */ /* 0x000164000c1e1520 */
.L_x_42:
[----:B------:R-:W-:Y:S05]  /*2980*/  BSYNC B1 ;  /* 0x0000000000017941 */ /* 0x000fea0003800000 */
.L_x_41:
        /* <DEDUP_REMOVED lines=10> */
.L_x_44:
[----:B------:R-:W-:Y:S05]  /*2a30*/  BSYNC B1 ;  /* 0x0000000000017941 */ /* 0x000fea0003800000 */
.L_x_43:
        /* <DEDUP_REMOVED lines=10> */
.L_x_46:
[----:B------:R-:W-:Y:S05]  /*2ae0*/  BSYNC B1 ;  /* 0x0000000000017941 */ /* 0x000fea0003800000 */
.L_x_45:
[----:B0----5:R-:W-:Y:S01]  /*2af0*/  HADD2.F32 R5, -RZ, R72.H0_H0 ;  /* 0x20000048ff057230 */ /* 0x021fe20000004100 */
        /* <DEDUP_REMOVED lines=8> */
.L_x_48:
[----:B------:R-:W-:Y:S05]  /*2b80*/  BSYNC B1 ;  /* 0x0000000000017941 */ /* 0x000fea0003800000 */
.L_x_47:
        /* <DEDUP_REMOVED lines=9> */
.L_x_50:
[----:B------:R-:W-:Y:S05]  /*2c20*/  BSYNC B1 ;  /* 0x0000000000017941 */ /* 0x000fea0003800000 */
.L_x_49:
        /* <DEDUP_REMOVED lines=10> */
.L_x_52:
[----:B------:R-:W-:Y:S05]  /*2cd0*/  BSYNC B1 ;  /* 0x0000000000017941 */ /* 0x000fea0003800000 */
.L_x_51:
        /* <DEDUP_REMOVED lines=10> */
.L_x_54:
[----:B------:R-:W-:Y:S05]  /*2d80*/  BSYNC B1 ;  /* 0x0000000000017941 */ /* 0x000fea0003800000 */
.L_x_53:
        /* <DEDUP_REMOVED lines=9> */
.L_x_56:
[----:B------:R-:W-:Y:S05]  /*2e20*/  BSYNC B1 ;  /* 0x0000000000017941 */ /* 0x000fea0003800000 */
.L_x_55:
        /* <DEDUP_REMOVED lines=9> */
.L_x_58:
[----:B------:R-:W-:Y:S05]  /*2ec0*/  BSYNC B1 ;  /* 0x0000000000017941 */ /* 0x000fea0003800000 */
.L_x_57:
        /* <DEDUP_REMOVED lines=10> */
.L_x_60:
[----:B------:R-:W-:Y:S05]  /*2f70*/  BSYNC B1 ;  /* 0x0000000000017941 */ /* 0x000fea0003800000 */
.L_x_59:
        /* <DEDUP_REMOVED lines=10> */
.L_x_62:
[----:B------:R-:W-:Y:S05]  /*3020*/  BSYNC B1 ;  /* 0x0000000000017941 */ /* 0x000fea0003800000 */
.L_x_61:
        /* <DEDUP_REMOVED lines=9> */
.L_x_64:
[----:B------:R-:W-:Y:S05]  /*30c0*/  BSYNC B1 ;  /* 0x0000000000017941 */ /* 0x000fea0003800000 */
.L_x_63:
        /* <DEDUP_REMOVED lines=9> */
.L_x_66:
[----:B------:R-:W-:Y:S05]  /*3160*/  BSYNC B1 ;  /* 0x0000000000017941 */ /* 0x000fea0003800000 */
.L_x_65:
        /* <DEDUP_REMOVED lines=10> */
.L_x_68:
[----:B------:R-:W-:Y:S05]  /*3210*/  BSYNC B1 ;  /* 0x0000000000017941 */ /* 0x000fea0003800000 */
.L_x_67:
        /* <DEDUP_REMOVED lines=10> */
.L_x_70:
[----:B------:R-:W-:Y:S05]  /*32c0*/  BSYNC B1 ;  /* 0x0000000000017941 */ /* 0x000fea0003800000 */
.L_x_69:
        /* <DEDUP_REMOVED lines=9> */
.L_x_72:
[----:B------:R-:W-:Y:S05]  /*3360*/  BSYNC B1 ;  /* 0x0000000000017941 */ /* 0x000fea0003800000 */
.L_x_71:
        /* <DEDUP_REMOVED lines=9> */
.L_x_74:
[----:B------:R-:W-:Y:S05]  /*3400*/  BSYNC B1 ;  /* 0x0000000000017941 */ /* 0x000fea0003800000 */
.L_x_73:
        /* <DEDUP_REMOVED lines=10> */
.L_x_76:
[----:B------:R-:W-:Y:S05]  /*34b0*/  BSYNC B1 ;  /* 0x0000000000017941 */ /* 0x000fea0003800000 */
.L_x_75:
        /* <DEDUP_REMOVED lines=10> */
.L_x_78:
[----:B------:R-:W-:Y:S05]  /*3560*/  BSYNC B1 ;  /* 0x0000000000017941 */ /* 0x000fea0003800000 */
.L_x_77:
        /* <DEDUP_REMOVED lines=9> */
.L_x_80:
[----:B------:R-:W-:Y:S05]  /*3600*/  BSYNC B1 ;  /* 0x0000000000017941 */ /* 0x000fea0003800000 */
.L_x_79:
        /* <DEDUP_REMOVED lines=9> */
.L_x_82:
[----:B------:R-:W-:Y:S05]  /*36a0*/  BSYNC B1 ;  /* 0x0000000000017941 */ /* 0x000fea0003800000 */
.L_x_81:
        /* <DEDUP_REMOVED lines=10> */
.L_x_84:
[----:B------:R-:W-:Y:S05]  /*3750*/  BSYNC B1 ;  /* 0x0000000000017941 */ /* 0x000fea0003800000 */
.L_x_83:
        /* <DEDUP_REMOVED lines=10> */
.L_x_86:
[----:B------:R-:W-:Y:S05]  /*3800*/  BSYNC B1 ;  /* 0x0000000000017941 */ /* 0x000fea0003800000 */
.L_x_85:
        /* <DEDUP_REMOVED lines=9> */
.L_x_88:
[----:B------:R-:W-:Y:S05]  /*38a0*/  BSYNC B1 ;  /* 0x0000000000017941 */ /* 0x000fea0003800000 */
.L_x_87:
        /* <DEDUP_REMOVED lines=9> */
.L_x_90:
[----:B------:R-:W-:Y:S05]  /*3940*/  BSYNC B1 ;  /* 0x0000000000017941 */ /* 0x000fea0003800000 */
.L_x_89:
        /* <DEDUP_REMOVED lines=10> */
.L_x_92:
[----:B------:R-:W-:Y:S05]  /*39f0*/  BSYNC B1 ;  /* 0x0000000000017941 */ /* 0x000fea0003800000 */
.L_x_91:
        /* <DEDUP_REMOVED lines=10> */
.L_x_94:
[----:B------:R-:W-:Y:S05]  /*3aa0*/  BSYNC B1 ;  /* 0x0000000000017941 */ /* 0x000fea0003800000 */
.L_x_93:
        /* <DEDUP_REMOVED lines=9> */
.L_x_96:
[----:B------:R-:W-:Y:S05]  /*3b40*/  BSYNC B1 ;  /* 0x0000000000017941 */ /* 0x000fea0003800000 */
.L_x_95:
        /* <DEDUP_REMOVED lines=9> */
.L_x_98:
[----:B------:R-:W-:Y:S05]  /*3be0*/  BSYNC B1 ;  /* 0x0000000000017941 */ /* 0x000fea0003800000 */
.L_x_97:
        /* <DEDUP_REMOVED lines=10> */
.L_x_100:
[----:B------:R-:W-:Y:S05]  /*3c90*/  BSYNC B1 ;  /* 0x0000000000017941 */ /* 0x000fea0003800000 */
.L_x_99:
        /* <DEDUP_REMOVED lines=10> */
.L_x_102:
[----:B------:R-:W-:Y:S05]  /*3d40*/  BSYNC B1 ;  /* 0x0000000000017941 */ /* 0x000fea0003800000 */
.L_x_101:
        /* <DEDUP_REMOVED lines=9> */
.L_x_104:
[----:B------:R-:W-:Y:S05]  /*3de0*/  BSYNC B1 ;  /* 0x0000000000017941 */ /* 0x000fea0003800000 */
.L_x_103:
        /* <DEDUP_REMOVED lines=9> */
.L_x_106:
[----:B------:R-:W-:Y:S05]  /*3e80*/  BSYNC B1 ;  /* 0x0000000000017941 */ /* 0x000fea0003800000 */
.L_x_105:
        /* <DEDUP_REMOVED lines=10> */
.L_x_108:
[----:B------:R-:W-:Y:S05]  /*3f30*/  BSYNC B1 ;  /* 0x0000000000017941 */ /* 0x000fea0003800000 */
.L_x_107:
        /* <DEDUP_REMOVED lines=10> */
.L_x_110:
[----:B------:R-:W-:Y:S05]  /*3fe0*/  BSYNC B1 ;  /* 0x0000000000017941 */ /* 0x000fea0003800000 */
.L_x_109:
        /* <DEDUP_REMOVED lines=9> */
.L_x_112:
[----:B------:R-:W-:Y:S05]  /*4080*/  BSYNC B1 ;  /* 0x0000000000017941 */ /* 0x000fea0003800000 */
.L_x_111:
        /* <DEDUP_REMOVED lines=9> */
.L_x_114:
[----:B------:R-:W-:Y:S05]  /*4120*/  BSYNC B1 ;  /* 0x0000000000017941 */ /* 0x000fea0003800000 */
.L_x_113:
        /* <DEDUP_REMOVED lines=10> */
.L_x_116:
[----:B------:R-:W-:Y:S05]  /*41d0*/  BSYNC B1 ;  /* 0x0000000000017941 */ /* 0x000fea0003800000 */
.L_x_115:
        /* <DEDUP_REMOVED lines=10> */
.L_x_118:
[----:B------:R-:W-:Y:S05]  /*4280*/  BSYNC B1 ;  /* 0x0000000000017941 */ /* 0x000fea0003800000 */
.L_x_117:
        /* <DEDUP_REMOVED lines=9> */
.L_x_120:
[----:B------:R-:W-:Y:S05]  /*4320*/  BSYNC B1 ;  /* 0x0000000000017941 */ /* 0x000fea0003800000 */
.L_x_119:
        /* <DEDUP_REMOVED lines=9> */
.L_x_122:
[----:B------:R-:W-:Y:S05]  /*43c0*/  BSYNC B1 ;  /* 0x0000000000017941 */ /* 0x000fea0003800000 */
.L_x_121:
        /* <DEDUP_REMOVED lines=10> */
.L_x_124:
[----:B------:R-:W-:Y:S05]  /*4470*/  BSYNC B1 ;  /* 0x0000000000017941 */ /* 0x000fea0003800000 */
.L_x_123:
        /* <DEDUP_REMOVED lines=10> */
.L_x_126:
[----:B------:R-:W-:Y:S05]  /*4520*/  BSYNC B1 ;  /* 0x0000000000017941 */ /* 0x000fea0003800000 */
.L_x_125:
        /* <DEDUP_REMOVED lines=9> */
.L_x_128:
[----:B------:R-:W-:Y:S05]  /*45c0*/  BSYNC B1 ;  /* 0x0000000000017941 */ /* 0x000fea0003800000 */
.L_x_127:
        /* <DEDUP_REMOVED lines=9> */
.L_x_130:
[----:B------:R-:W-:Y:S05]  /*4660*/  BSYNC B1 ;  /* 0x0000000000017941 */ /* 0x000fea0003800000 */
.L_x_129:
        /* <DEDUP_REMOVED lines=10> */
.L_x_132:
[----:B------:R-:W-:Y:S05]  /*4710*/  BSYNC B1 ;  /* 0x0000000000017941 */ /* 0x000fea0003800000 */
.L_x_131:
[----:B-----5:R-:W-:Y:S01]  /*4720*/  HADD2.F32 R5, -RZ, R72.H0_H0 ;  /* 0x20000048ff057230 */ /* 0x020fe20000004100 */
[----:B------:R-:W-:Y:S01]  /*4730*/  ISETP.GT.AND P0, PT, R4, 0x69, PT ;  /* 0x000000690400780c */ /* 0x000fe20003f04270 */
[----:B------:R-:W-:Y:S01]  /*4740*/  @P2 IMAD.MOV.U32 R4, RZ, RZ, R10 ;  /* 0x000000ffff042224 */ /* 0x000fe200078e000a */
[----:B------:R-:W-:Y:S02]  /*4750*/  BSSY B1, `(.L_x_133) ;  /* 0x000000a000017945 */ /* 0x000fe40003800000 */
[----:B------:R-:W-:Y:S01]  /*4760*/  FMUL R5, R5, R80 ;  /* 0x0000005005057220 */ /* 0x000fe20000400000 */
[----:B------:R-:W-:-:S03]  /*4770*/  ISETP.GT.AND P3, PT, R3, RZ, P0 ;  /* 0x000000ff0300720c */ /* 0x000fc60000764270 */
[----:B------:R-:W-:-:S05]  /*4780*/  FFMA R5, R28, R23, R5 ;  /* 0x000000171c057223 */ /* 0x000fca0000000005 */
[----:B------:R-:W-:-:S04]  /*4790*/  F2FP.F16.F32.PACK_AB R5, RZ, R5 ;  /* 0x00000005ff05723e */ /* 0x000fc800000000ff */
[----:B0-----:R-:W-:Y:S01]  /*47a0*/  PRMT R14, R5, 0x7610, R14 ;  /* 0x00007610050e7816 */ /* 0x001fe2000000000e */
[----:B------:R-:W-:-:S05]  /*47b0*/  @P2 IMAD.MOV.U32 R5, RZ, RZ, R11 ;  /* 0x000000ffff052224 */ /* 0x000fca00078e000b */
[----:B------:R0:W-:Y:S01]  /*47c0*/  @P2 STG.E.U16 desc[UR36][R4.64+0xd0], R14 ;  /* 0x0000d00e04002986 */ /* 0x0001e2000c101524 */
[----:B------:R-:W-:Y:S05]  /*47d0*/  @!P3 BRA `(.L_x_134) ;  /* 0x000000000004b947 */ /* 0x000fea0003800000 */
[----:B------:R0:W5:Y:S02]  /*47e0*/  LDG.E.LTC128B.U16 R72, desc[UR36][R8.64+0xd2] ;  /* 0x0000d22408487981 */ /* 0x000164000c1e1520 */
.L_x_134:
[----:B------:R-:W-:Y:S05]  /*47f0*/  BSYNC B1 ;  /* 0x0000000000017941 */ /* 0x000fea0003800000 */
.L_x_133:
        /* <DEDUP_REMOVED lines=9> */
.L_x_136:
[----:B------:R-:W-:Y:S05]  /*4890*/  BSYNC B1 ;  /* 0x0000000000017941 */ /* 0x000fea0003800000 */
.L_x_135:
[----:B-----5:R-:W-:Y:S01]  /*48a0*/  HADD2.F32 R5, -RZ, R72.H0_H0 ;  /* 0x20000048ff057230 */ /* 0x020fe20000004100 */
[----:B------:R-:W-:Y:S01]  /*48b0*/  ISETP.GT.AND P0, PT, R3, 0x8, P0 ;  /* 0x000000080300780c */ /* 0x000fe20000704270 */
[----:B0-----:R-:W-:Y:S01]  /*48c0*/  @P1 IMAD.MOV.U32 R4, RZ, RZ, R12 ;  /* 0x000000ffff041224 */ /* 0x001fe200078e000c */
[----:B------:R-:W-:Y:S02]  /*48d0*/  BSSY B1, `(.L_x_137) ;  /* 0x0000009000017945 */ /* 0x000fe40003800000 */
[----:B------:R-:W-:-:S04]  /*48e0*/  FMUL R5, R5, R80 ;  /* 0x0000005005057220 */ /* 0x000fc80000400000 */
[----:B------:R-:W-:-:S05]  /*48f0*/  FFMA R5, R30, R23, R5 ;  /* 0x000000171e057223 */ /* 0x000fca0000000005 */
[----:B------:R-:W-:-:S04]  /*4900*/  F2FP.F16.F32.PACK_AB R5, RZ, R5 ;  /* 0x00000005ff05723e */ /* 0x000fc800000000ff */
[----:B-1-3--:R-:W-:Y:S01]  /*4910*/  PRMT R8, R5, 0x7610, R8 ;  /* 0x0000761005087816 */ /* 0x00afe20000000008 */
[----:B------:R-:W-:-:S05]  /*4920*/  @P1 IMAD.MOV.U32 R5, RZ, RZ, R13 ;  /* 0x000000ffff051224 */ /* 0x000fca00078e000d */
[----:B------:R0:W-:Y:S01]  /*4930*/  @P1 STG.E.U16 desc[UR36][R4.64+0xd0], R8 ;  /* 0x0000d00804001986 */ /* 0x0001e2000c101524 */
[----:B------:R-:W-:Y:S05]  /*4940*/  @!P0 BRA `(.L_x_138) ;  /* 0x0000000000048947 */ /* 0x000fea0003800000 */
[----:B------:R1:W5:Y:S02]  /*4950*/  LDG.E.LTC128B.U16 R72, desc[UR36][R6.64+0xd2] ;  /* 0x0000d22406487981 */ /* 0x000364000c1e1520 */
.L_x_138:
[----:B------:R-:W-:Y:S05]  /*4960*/  BSYNC B1 ;  /* 0x0000000000017941 */ /* 0x000fea0003800000 */
.L_x_137:
[----:B------:R-:W-:Y:S05]  /*4970*/  @!P0 BRA `(.L_x_139) ;  /* 0x0000001000588947 */ /* 0x000fea0003800000 */
[----:B-----5:R-:W-:-:S05]  /*4980*/  HADD2.F32 R3, -RZ, R72.H0_H0 ;  /* 0x20000048ff037230 */ /* 0x020fca0000004100 */
[----:B0-----:R-:W-:-:S04]  /*4990*/  FMUL R4, R3, R80 ;  /* 0x0000005003047220 */ /* 0x001fc80000400000 */
[----:B------:R-:W-:-:S05]  /*49a0*/  FFMA R4, R31, R23, R4 ;  /* 0x000000171f047223 */ /* 0x000fca0000000004 */
[----:B------:R-:W-:-:S05]  /*49b0*/  F2FP.F16.F32.PACK_AB R4, RZ, R4 ;  /* 0x00000004ff04723e */ /* 0x000fca00000000ff */
[----:B------:R3:W-:Y:S01]  /*49c0*/  STG.E.U16 desc[UR36][R12.64+0xd2], R4 ;  /* 0x0000d2040c007986 */ /* 0x0007e2000c101524 */
[----:B------:R-:W-:Y:S05]  /*49d0*/  BRA `(.L_x_139) ;  /* 0x0000001000407947 */ /* 0x000fea0003800000 */
.L_x_30:
[----:B------:R-:W-:Y:S01]  /*49e0*/  ULDC.64 UR4, c[0x0][0x5c0] ;  /* 0x0001700000047ab9 */ /* 0x000fe20000000a00 */
[----:B------:R-:W-:Y:S01]  /*49f0*/  ISETP.GT.AND P3, PT, R4, 0x1, PT ;  /* 0x000000010400780c */ /* 0x000fe20003f64270 */
[-C--:B------:R-:W-:Y:S01]  /*4a00*/  FMUL R72, R72, R23.reuse ;  /* 0x0000001748487220 */ /* 0x080fe20000400000 */
[----:B------:R-:W-:Y:S01]  /*4a10*/  LEA R8, P0, R86, UR4, 0x1 ;  /* 0x0000000456087c11 */ /* 0x000fe2000f8008ff */
[-C--:B------:R-:W-:Y:S01]  /*4a20*/  FMUL R73, R73, R23.reuse ;  /* 0x0000001749497220 */ /* 0x080fe20000400000 */
[----:B------:R-:W-:Y:S01]  /*4a30*/  SHF.L.U64.HI R7, R6, 0x4, R7 ;  /* 0x0000000406077819 */ /* 0x000fe20000010207 */
[-C--:B------:R-:W-:Y:S01]  /*4a40*/  FMUL R74, R74, R23.reuse ;  /* 0x000000174a4a7220 */ /* 0x080fe20000400000 */
[----:B------:R-:W-:Y:S01]  /*4a50*/  LEA.HI.X R9, R86, UR5, R99, 0x1, P0 ;  /* 0x0000000556097c11 */ /* 0x000fe200080f0c63 */
[-C--:B------:R-:W-:Y:S01]  /*4a60*/  FMUL R75, R75, R23.reuse ;  /* 0x000000174b4b7220 */ /* 0x080fe20000400000 */
[----:B------:R-:W-:Y:S01]  /*4a70*/  ISETP.GT.AND P0, PT, R3, RZ, P3 ;  /* 0x000000ff0300720c */ /* 0x000fe20001f04270 */
[-C--:B------:R-:W-:Y:S01]  /*4a80*/  FMUL R76, R76, R23.reuse ;  /* 0x000000174c4c7220 */ /* 0x080fe20000400000 */
[----:B------:R-:W-:Y:S01]  /*4a90*/  F2FP.F16.F32.PACK_AB R72, RZ, R72 ;  /* 0x00000048ff48723e */ /* 0x000fe200000000ff */
[----:B------:R-:W-:Y:S01]  /*4aa0*/  FMUL R77, R77, R23 ;  /* 0x000000174d4d7220 */ /* 0x000fe20000400000 */
[----:B------:R-:W-:Y:S01]  /*4ab0*/  F2FP.F16.F32.PACK_AB R73, RZ, R73 ;  /* 0x00000049ff49723e */ /* 0x000fe200000000ff */
[-C--:B------:R-:W-:Y:S01]  /*4ac0*/  FMUL R78, R78, R23.reuse ;  /* 0x000000174e4e7220 */ /* 0x080fe20000400000 */
[----:B------:R-:W-:Y:S01]  /*4ad0*/  ISETP.GT.AND P1, PT, R3, 0x8, P1 ;  /* 0x000000080300780c */ /* 0x000fe20000f24270 */
[----:B------:R-:W-:Y:S01]  /*4ae0*/  @P2 STG.E.U16 desc[UR36][R8.64], R72 ;  /* 0x0000004808002986 */ /* 0x000fe2000c101524 */
[----:B------:R-:W-:Y:S01]  /*4af0*/  LEA R6, P4, R6, R8, 0x4 ;  /* 0x0000000806067211 */ /* 0x000fe200078820ff */
[-C--:B------:R-:W-:Y:S01]  /*4b00*/  FMUL R79, R79, R23.reuse ;  /* 0x000000174f4f7220 */ /* 0x080fe20000400000 */
[----:B------:R-:W-:Y:S01]  /*4b10*/  ISETP.GT.AND P2, PT, R4, 0x8, PT ;  /* 0x000000080400780c */ /* 0x000fe20003f44270 */
[-C--:B------:R-:W-:Y:S01]  /*4b20*/  FMUL R64, R64, R23.reuse ;  /* 0x0000001740407220 */ /* 0x080fe20000400000 */
[----:B------:R-:W-:Y:S01]  /*4b30*/  ISETP.GT.AND P3, PT, R3, 0x8, P3 ;  /* 0x000000080300780c */ /* 0x000fe20001f64270 */
[----:B------:R-:W-:Y:S01]  /*4b40*/  @P0 STG.E.U16 desc[UR36][R8.64+0x2], R73 ;  /* 0x0000024908000986 */ /* 0x000fe2000c101524 */
[----:B------:R-:W-:Y:S01]  /*4b50*/  ISETP.GT.AND P0, PT, R4, 0x9, PT ;  /* 0x000000090400780c */ /* 0x000fe20003f04270 */
[----:B------:R-:W-:Y:S01]  /*4b60*/  IMAD.X R7, R7, 0x1, R9, P4 ;  /* 0x0000000107077824 */ /* 0x000fe200020e0609 */
[----:B------:R-:W-:Y:S01]  /*4b70*/  ISETP.GT.AND P5, PT, R3, RZ, P2 ;  /* 0x000000ff0300720c */ /* 0x000fe200017a4270 */
[-C--:B------:R-:W-:Y:S01]  /*4b80*/  FMUL R65, R65, R23.reuse ;  /* 0x0000001741417220 */ /* 0x080fe20000400000 */
[----:B------:R-:W-:Y:S01]  /*4b90*/  ISETP.GT.AND P4, PT, R3, RZ, P0 ;  /* 0x000000ff0300720c */ /* 0x000fe20000784270 */
[-C--:B------:R-:W-:Y:S01]  /*4ba0*/  FMUL R66, R66, R23.reuse ;  /* 0x0000001742427220 */ /* 0x080fe20000400000 */
[----:B------:R-:W-:Y:S01]  /*4bb0*/  F2FP.F16.F32.PACK_AB R74, RZ, R74 ;  /* 0x0000004aff4a723e */ /* 0x000fe200000000ff */
[----:B------:R-:W-:Y:S01]  /*4bc0*/  FMUL R67, R67, R23 ;  /* 0x0000001743437220 */ /* 0x000fe20000400000 */
[----:B------:R-:W-:Y:S01]  /*4bd0*/  F2FP.F16.F32.PACK_AB R75, RZ, R75 ;  /* 0x0000004bff4b723e */ /* 0x000fe200000000ff */
[----:B------:R-:W-:Y:S01]  /*4be0*/  FMUL R68, R68, R23 ;  /* 0x0000001744447220 */ /* 0x000fe20000400000 */
[----:B------:R-:W-:Y:S01]  /*4bf0*/  F2FP.F16.F32.PACK_AB R76, RZ, R76 ;  /* 0x0000004cff4c723e */ /* 0x000fe200000000ff */
[----:B------:R-:W-:Y:S01]  /*4c00*/  @P1 STG.E.U16 desc[UR36][R6.64], R74 ;  /* 0x0000004a06001986 */ /* 0x000fe2000c101524 */
[----:B------:R-:W-:Y:S01]  /*4c10*/  F2FP.F16.F32.PACK_AB R77, RZ, R77 ;  /* 0x0000004dff4d723e */ /* 0x000fe200000000ff */
[-C--:B------:R-:W-:Y:S01]  /*4c20*/  FMUL R69, R69, R23.reuse ;  /* 0x0000001745457220 */ /* 0x080fe20000400000 */
[C---:B------:R-:W-:Y:S01]  /*4c30*/  ISETP.GT.AND P2, PT, R3.reuse, 0x8, P2 ;  /* 0x000000080300780c */ /* 0x040fe20001744270 */
[----:B------:R-:W-:Y:S01]  /*4c40*/  @P3 STG.E.U16 desc[UR36][R6.64+0x2], R75 ;  /* 0x0000024b06003986 */ /* 0x000fe2000c101524 */
[----:B------:R-:W-:Y:S01]  /*4c50*/  ISETP.GT.AND P1, PT, R4, 0x10, PT ;  /* 0x000000100400780c */ /* 0x000fe20003f24270 */
[-C--:B------:R-:W-:Y:S01]  /*4c60*/  FMUL R70, R70, R23.reuse ;  /* 0x0000001746467220 */ /* 0x080fe20000400000 */
[----:B------:R-:W-:Y:S01]  /*4c70*/  ISETP.GT.AND P3, PT, R3, 0x8, P0 ;  /* 0x000000080300780c */ /* 0x000fe20000764270 */
[----:B------:R-:W-:Y:S01]  /*4c80*/  @P5 STG.E.U16 desc[UR36][R8.64+0x10], R76 ;  /* 0x0000104c08005986 */ /* 0x000fe2000c101524 */
[----:B------:R-:W-:Y:S01]  /*4c90*/  ISETP.GT.AND P0, PT, R4, 0x11, PT ;  /* 0x000000110400780c */ /* 0x000fe20003f04270 */
[-C--:B------:R-:W-:Y:S01]  /*4ca0*/  FMUL R71, R71, R23.reuse ;  /* 0x0000001747477220 */ /* 0x080fe20000400000 */
[C---:B------:R-:W-:Y:S01]  /*4cb0*/  ISETP.GT.AND P5, PT, R3.reuse, RZ, P1 ;  /* 0x000000ff0300720c */ /* 0x040fe20000fa4270 */
[----:B------:R-:W-:Y:S01]  /*4cc0*/  @P4 STG.E.U16 desc[UR36][R8.64+0x12], R77 ;  /* 0x0000124d08004986 */ /* 0x000fe2000c101524 */
        /* <DEDUP_REMOVED lines=129> */
[----:B------:R-:W-:Y:S01]  /*54e0*/  FMUL R31, R31, R23 ;  /* 0x000000171f1f7220 */ /* 0x000fe20000400000 */
[----:B------:R-:W-:Y:S01]  /*54f0*/  ISETP.GT.AND P1, PT, R3, 0x8, P2 ;  /* 0x000000080300780c */ /* 0x000fe20001724270 */
[----:B------:R-:W-:Y:S01]  /*5500*/  @P3 STG.E.U16 desc[UR36][R6.64+0x72], R55 ;  /* 0x0000723706003986 */ /* 0x000fe2000c101524 */
[----:B------:R-:W-:-:S02]  /*5510*/  ISETP.GT.AND P2, PT, R4, 0x48, PT ;  /* 0x000000480400780c */ /* 0x000fc40003f44270 */
[C---:B------:R-:W-:Y:S01]  /*5520*/  ISETP.GT.AND P3, PT, R3.reuse, 0x8, P0 ;  /* 0x000000080300780c */ /* 0x040fe20000764270 */
[----:B------:R-:W-:Y:S01]  /*5530*/  @P5 STG.E.U16 desc[UR36][R8.64+0x80], R40 ;  /* 0x0000802808005986 */ /* 0x000fe2000c101524 */
[----:B------:R-:W-:Y:S02]  /*5540*/  ISETP.GT.AND P0, PT, R4, 0x49, PT ;  /* 0x000000490400780c */ /* 0x000fe40003f04270 */
[C---:B------:R-:W-:Y:S01]  /*5550*/  ISETP.GT.AND P5, PT, R3.reuse, RZ, P2 ;  /* 0x000000ff0300720c */ /* 0x040fe200017a4270 */
[----:B------:R-:W-:Y:S01]  /*5560*/  @P4 STG.E.U16 desc[UR36][R8.64+0x82], R41 ;  /* 0x0000822908004986 */ /* 0x000fe2000c101524 */
[----:B------:R-:W-:Y:S02]  /*5570*/  ISETP.GT.AND P4, PT, R3, RZ, P0 ;  /* 0x000000ff0300720c */ /* 0x000fe40000784270 */
[----:B------:R-:W-:Y:S02]  /*5580*/  F2FP.F16.F32.PACK_AB R42, RZ, R42 ;  /* 0x0000002aff2a723e */ /* 0x000fe400000000ff */
[----:B------:R-:W-:-:S02]  /*5590*/  F2FP.F16.F32.PACK_AB R43, RZ, R43 ;  /* 0x0000002bff2b723e */ /* 0x000fc400000000ff */
[----:B------:R-:W-:Y:S01]  /*55a0*/  F2FP.F16.F32.PACK_AB R44, RZ, R44 ;  /* 0x0000002cff2c723e */ /* 0x000fe200000000ff */
[----:B------:R-:W-:Y:S01]  /*55b0*/  @P1 STG.E.U16 desc[UR36][R6.64+0x80], R42 ;  /* 0x0000802a06001986 */ /* 0x000fe2000c101524 */
[----:B------:R-:W-:Y:S02]  /*55c0*/  F2FP.F16.F32.PACK_AB R45, RZ, R45 ;  /* 0x0000002dff2d723e */ /* 0x000fe400000000ff */
[C---:B------:R-:W-:Y:S01]  /*55d0*/  ISETP.GT.AND P1, PT, R4.reuse, 0x51, PT ;  /* 0x000000510400780c */ /* 0x040fe20003f24270 */
[----:B------:R-:W-:Y:S01]  /*55e0*/  @P3 STG.E.U16 desc[UR36][R6.64+0x82], R43 ;  /* 0x0000822b06003986 */ /* 0x000fe2000c101524 */
[----:B------:R-:W-:Y:S02]  /*55f0*/  ISETP.GT.AND P3, PT, R4, 0x50, PT ;  /* 0x000000500400780c */ /* 0x000fe40003f64270 */
[C---:B------:R-:W-:Y:S01]  /*5600*/  ISETP.GT.AND P2, PT, R3.reuse, 0x8, P2 ;  /* 0x000000080300780c */ /* 0x040fe20001744270 */
[----:B------:R-:W-:Y:S01]  /*5610*/  @P5 STG.E.U16 desc[UR36][R8.64+0x90], R44 ;  /* 0x0000902c08005986 */ /* 0x000fe2000c101524 */
[----:B------:R-:W-:-:S02]  /*5620*/  ISETP.GT.AND P0, PT, R3, 0x8, P0 ;  /* 0x000000080300780c */ /* 0x000fc40000704270 */
[C---:B------:R-:W-:Y:S01]  /*5630*/  ISETP.GT.AND P5, PT, R3.reuse, RZ, P3 ;  /* 0x000000ff0300720c */ /* 0x040fe20001fa4270 */
[----:B------:R-:W-:Y:S01]  /*5640*/  @P4 STG.E.U16 desc[UR36][R8.64+0x92], R45 ;  /* 0x0000922d08004986 */ /* 0x000fe2000c101524 */
[----:B------:R-:W-:Y:S02]  /*5650*/  ISETP.GT.AND P4, PT, R3, RZ, P1 ;  /* 0x000000ff0300720c */ /* 0x000fe40000f84270 */
[----:B------:R-:W-:Y:S02]  /*5660*/  F2FP.F16.F32.PACK_AB R46, RZ, R46 ;  /* 0x0000002eff2e723e */ /* 0x000fe400000000ff */
[----:B------:R-:W-:Y:S02]  /*5670*/  F2FP.F16.F32.PACK_AB R47, RZ, R47 ;  /* 0x0000002fff2f723e */ /* 0x000fe400000000ff */
[----:B------:R-:W-:Y:S01]  /*5680*/  F2FP.F16.F32.PACK_AB R32, RZ, R32 ;  /* 0x00000020ff20723e */ /* 0x000fe200000000ff */
[----:B------:R-:W-:Y:S01]  /*5690*/  @P2 STG.E.U16 desc[UR36][R6.64+0x90], R46 ;  /* 0x0000902e06002986 */ /* 0x000fe2000c101524 */
[----:B------:R-:W-:-:S02]  /*56a0*/  F2FP.F16.F32.PACK_AB R33, RZ, R33 ;  /* 0x00000021ff21723e */ /* 0x000fc400000000ff */
[----:B------:R-:W-:Y:S01]  /*56b0*/  F2FP.F16.F32.PACK_AB R34, RZ, R34 ;  /* 0x00000022ff22723e */ /* 0x000fe200000000ff */
[----:B------:R-:W-:Y:S01]  /*56c0*/  @P0 STG.E.U16 desc[UR36][R6.64+0x92], R47 ;  /* 0x0000922f06000986 */ /* 0x000fe2000c101524 */
[C---:B------:R-:W-:Y:S02]  /*56d0*/  ISETP.GT.AND P0, PT, R3.reuse, 0x8, P3 ;  /* 0x000000080300780c */ /* 0x040fe40001f04270 */
[----:B------:R-:W-:Y:S01]  /*56e0*/  F2FP.F16.F32.PACK_AB R35, RZ, R35 ;  /* 0x00000023ff23723e */ /* 0x000fe200000000ff */
[----:B------:R-:W-:Y:S01]  /*56f0*/  @P5 STG.E.U16 desc[UR36][R8.64+0xa0], R32 ;  /* 0x0000a02008005986 */ /* 0x000fe2000c101524 */
[----:B------:R-:W-:Y:S02]  /*5700*/  ISETP.GT.AND P5, PT, R3, 0x8, P1 ;  /* 0x000000080300780c */ /* 0x000fe40000fa4270 */
[C---:B------:R-:W-:Y:S01]  /*5710*/  ISETP.GT.AND P1, PT, R4.reuse, 0x59, PT ;  /* 0x000000590400780c */ /* 0x040fe20003f24270 */
[----:B------:R-:W-:Y:S01]  /*5720*/  @P4 STG.E.U16 desc[UR36][R8.64+0xa2], R33 ;  /* 0x0000a22108004986 */ /* 0x000fe2000c101524 */
[----:B------:R-:W-:-:S02]  /*5730*/  ISETP.GT.AND P4, PT, R4, 0x58, PT ;  /* 0x000000580400780c */ /* 0x000fc40003f84270 */
[C---:B------:R-:W-:Y:S02]  /*5740*/  ISETP.GT.AND P3, PT, R3.reuse, RZ, P1 ;  /* 0x000000ff0300720c */ /* 0x040fe40000f64270 */
[C---:B------:R-:W-:Y:S01]  /*5750*/  ISETP.GT.AND P2, PT, R3.reuse, RZ, P4 ;  /* 0x000000ff0300720c */ /* 0x040fe20002744270 */
[----:B------:R-:W-:Y:S01]  /*5760*/  @P0 STG.E.U16 desc[UR36][R6.64+0xa0], R34 ;  /* 0x0000a02206000986 */ /* 0x000fe2000c101524 */
[C---:B------:R-:W-:Y:S02]  /*5770*/  ISETP.GT.AND P4, PT, R3.reuse, 0x8, P4 ;  /* 0x000000080300780c */ /* 0x040fe40002784270 */
[----:B------:R-:W-:Y:S01]  /*5780*/  F2FP.F16.F32.PACK_AB R36, RZ, R36 ;  /* 0x00000024ff24723e */ /* 0x000fe200000000ff */
[----:B------:R-:W-:Y:S01]  /*5790*/  @P5 STG.E.U16 desc[UR36][R6.64+0xa2], R35 ;  /* 0x0000a22306005986 */ /* 0x000fe2000c101524 */
[----:B------:R-:W-:Y:S02]  /*57a0*/  F2FP.F16.F32.PACK_AB R37, RZ, R37 ;  /* 0x00000025ff25723e */ /* 0x000fe400000000ff */
[----:B------:R-:W-:-:S02]  /*57b0*/  ISETP.GT.AND P5, PT, R3, 0x8, P1 ;  /* 0x000000080300780c */ /* 0x000fc40000fa4270 */
[C---:B------:R-:W-:Y:S02]  /*57c0*/  ISETP.GT.AND P1, PT, R4.reuse, 0x68, PT ;  /* 0x000000680400780c */ /* 0x040fe40003f24270 */
[C---:B------:R-:W-:Y:S01]  /*57d0*/  ISETP.GT.AND P0, PT, R4.reuse, 0x69, PT ;  /* 0x000000690400780c */ /* 0x040fe20003f04270 */
[----:B------:R-:W-:Y:S01]  /*57e0*/  @P2 STG.E.U16 desc[UR36][R8.64+0xb0], R36 ;  /* 0x0000b02408002986 */ /* 0x000fe2000c101524 */
[C---:B------:R-:W-:Y:S01]  /*57f0*/  ISETP.GT.AND P2, PT, R4.reuse, 0x61, PT ;  /* 0x000000610400780c */ /* 0x040fe20003f44270 */
[----:B------:R-:W-:Y:S01]  /*5800*/  @P4 IMAD.MOV.U32 R5, RZ, RZ, R7 ;  /* 0x000000ffff054224 */ /* 0x000fe200078e0007 */
[----:B------:R-:W-:Y:S01]  /*5810*/  F2FP.F16.F32.PACK_AB R38, RZ, R38 ;  /* 0x00000026ff26723e */ /* 0x000fe200000000ff */
[----:B------:R-:W-:Y:S01]  /*5820*/  @P3 STG.E.U16 desc[UR36][R8.64+0xb2], R37 ;  /* 0x0000b22508003986 */ /* 0x000fe2000c101524 */
[----:B------:R-:W-:Y:S01]  /*5830*/  ISETP.GT.AND P3, PT, R4, 0x60, PT ;  /* 0x000000600400780c */ /* 0x000fe20003f64270 */
[----:B------:R-:W-:Y:S01]  /*5840*/  @P4 IMAD.MOV.U32 R4, RZ, RZ, R6 ;  /* 0x000000ffff044224 */ /* 0x000fe200078e0006 */
[----:B------:R-:W-:-:S02]  /*5850*/  F2FP.F16.F32.PACK_AB R39, RZ, R39 ;  /* 0x00000027ff27723e */ /* 0x000fc400000000ff */
[----:B------:R-:W-:Y:S02]  /*5860*/  F2FP.F16.F32.PACK_AB R24, RZ, R24 ;  /* 0x00000018ff18723e */ /* 0x000fe400000000ff */
[----:B------:R0:W-:Y:S01]  /*5870*/  @P4 STG.E.U16 desc[UR36][R4.64+0xb0], R38 ;  /* 0x0000b02604004986 */ /* 0x0001e2000c101524 */
[C---:B------:R-:W-:Y:S02]  /*5880*/  ISETP.GT.AND P4, PT, R3.reuse, RZ, P2 ;  /* 0x000000ff0300720c */ /* 0x040fe40001784270 */
[----:B------:R-:W-:Y:S02]  /*5890*/  F2FP.F16.F32.PACK_AB R25, RZ, R25 ;  /* 0x00000019ff19723e */ /* 0x000fe400000000ff */
[----:B------:R-:W-:Y:S02]  /*58a0*/  ISETP.GT.AND P2, PT, R3, 0x8, P2 ;  /* 0x000000080300780c */ /* 0x000fe40001744270 */
[----:B------:R-:W-:Y:S02]  /*58b0*/  F2FP.F16.F32.PACK_AB R26, RZ, R26 ;  /* 0x0000001aff1a723e */ /* 0x000fe400000000ff */
[----:B------:R-:W-:-:S02]  /*58c0*/  F2FP.F16.F32.PACK_AB R27, RZ, R27 ;  /* 0x0000001bff1b723e */ /* 0x000fc400000000ff */
[----:B------:R-:W-:Y:S01]  /*58d0*/  F2FP.F16.F32.PACK_AB R28, RZ, R28 ;  /* 0x0000001cff1c723e */ /* 0x000fe200000000ff */
[----:B0-----:R-:W-:Y:S01]  /*58e0*/  @P5 IMAD.MOV.U32 R4, RZ, RZ, R6 ;  /* 0x000000ffff045224 */ /* 0x001fe200078e0006 */
[----:B------:R-:W-:Y:S01]  /*58f0*/  F2FP.F16.F32.PACK_AB R29, RZ, R29 ;  /* 0x0000001dff1d723e */ /* 0x000fe200000000ff */
[----:B------:R-:W-:Y:S01]  /*5900*/  @P5 IMAD.MOV.U32 R5, RZ, RZ, R7 ;  /* 0x000000ffff055224 */ /* 0x000fe200078e0007 */
[----:B------:R-:W-:Y:S02]  /*5910*/  F2FP.F16.F32.PACK_AB R30, RZ, R30 ;  /* 0x0000001eff1e723e */ /* 0x000fe400000000ff */
[----:B------:R-:W-:Y:S02]  /*5920*/  F2FP.F16.F32.PACK_AB R31, RZ, R31 ;  /* 0x0000001fff1f723e */ /* 0x000fe400000000ff */
[----:B------:R0:W-:Y:S01]  /*5930*/  @P5 STG.E.U16 desc[UR36][R4.64+0xb2], R39 ;  /* 0x0000b22704005986 */ /* 0x0001e2000c101524 */
[C---:B------:R-:W-:Y:S02]  /*5940*/  ISETP.GT.AND P5, PT, R3.reuse, RZ, P3 ;  /* 0x000000ff0300720c */ /* 0x040fe40001fa4270 */
[----:B------:R-:W-:-:S11]  /*5950*/  ISETP.GT.AND P3, PT, R3, 0x8, P3 ;  /* 0x000000080300780c */ /* 0x000fd60001f64270 */
[----:B0-----:R-:W-:Y:S02]  /*5960*/  @P5 IMAD.MOV.U32 R4, RZ, RZ, R8 ;  /* 0x000000ffff045224 */ /* 0x001fe400078e0008 */
[----:B------:R-:W-:-:S05]  /*5970*/  @P5 IMAD.MOV.U32 R5, RZ, RZ, R9 ;  /* 0x000000ffff055224 */ /* 0x000fca00078e0009 */
[----:B------:R0:W-:Y:S01]  /*5980*/  @P5 STG.E.U16 desc[UR36][R4.64+0xc0], R24 ;  /* 0x0000c01804005986 */ /* 0x0001e2000c101524 */
[C---:B------:R-:W-:Y:S02]  /*5990*/  ISETP.GT.AND P5, PT, R3.reuse, RZ, P0 ;  /* 0x000000ff0300720c */ /* 0x040fe400007a4270 */
[----:B------:R-:W-:Y:S01]  /*59a0*/  ISETP.GT.AND P0, PT, R3, 0x8, P0 ;  /* 0x000000080300780c */ /* 0x000fe20000704270 */
[----:B0-----:R-:W-:Y:S02]  /*59b0*/  @P4 IMAD.MOV.U32 R4, RZ, RZ, R8 ;  /* 0x000000ffff044224 */ /* 0x001fe400078e0008 */
[----:B------:R-:W-:-:S05]  /*59c0*/  @P4 IMAD.MOV.U32 R5, RZ, RZ, R9 ;  /* 0x000000ffff054224 */ /* 0x000fca00078e0009 */
[----:B------:R0:W-:Y:S01]  /*59d0*/  @P4 STG.E.U16 desc[UR36][R4.64+0xc2], R25 ;  /* 0x0000c21904004986 */ /* 0x0001e2000c101524 */
[C---:B------:R-:W-:Y:S02]  /*59e0*/  ISETP.GT.AND P4, PT, R3.reuse, RZ, P1 ;  /* 0x000000ff0300720c */ /* 0x040fe40000f84270 */
[----:B------:R-:W-:Y:S01]  /*59f0*/  ISETP.GT.AND P1, PT, R3, 0x8, P1 ;  /* 0x000000080300780c */ /* 0x000fe20000f24270 */
[----:B0-----:R-:W-:Y:S02]  /*5a00*/  @P3 IMAD.MOV.U32 R4, RZ, RZ, R6 ;  /* 0x000000ffff043224 */ /* 0x001fe400078e0006 */
[----:B------:R-:W-:-:S05]  /*5a10*/  @P3 IMAD.MOV.U32 R5, RZ, RZ, R7 ;  /* 0x000000ffff053224 */ /* 0x000fca00078e0007 */
[----:B------:R0:W-:Y:S02]  /*5a20*/  @P3 STG.E.U16 desc[UR36][R4.64+0xc0], R26 ;  /* 0x0000c01a04003986 */ /* 0x0001e4000c101524 */
[----:B0-----:R-:W-:Y:S02]  /*5a30*/  @P2 IMAD.MOV.U32 R4, RZ, RZ, R6 ;  /* 0x000000ffff042224 */ /* 0x001fe400078e0006 */
[----:B------:R-:W-:-:S05]  /*5a40*/  @P2 IMAD.MOV.U32 R5, RZ, RZ, R7 ;  /* 0x000000ffff052224 */ /* 0x000fca00078e0007 */
[----:B------:R0:W-:Y:S02]  /*5a50*/  @P2 STG.E.U16 desc[UR36][R4.64+0xc2], R27 ;  /* 0x0000c21b04002986 */ /* 0x0001e4000c101524 */
[----:B0-----:R-:W-:Y:S02]  /*5a60*/  @P4 IMAD.MOV.U32 R4, RZ, RZ, R8 ;  /* 0x000000ffff044224 */ /* 0x001fe400078e0008 */
[----:B------:R-:W-:-:S05]  /*5a70*/  @P4 IMAD.MOV.U32 R5, RZ, RZ, R9 ;  /* 0x000000ffff054224 */ /* 0x000fca00078e0009 */
[----:B------:R0:W-:Y:S04]  /*5a80*/  @P4 STG.E.U16 desc[UR36][R4.64+0xd0], R28 ;  /* 0x0000d01c04004986 */ /* 0x0001e8000c101524 */
[----:B------:R1:W-:Y:S01]  /*5a90*/  @P5 STG.E.U16 desc[UR36][R8.64+0xd2], R29 ;  /* 0x0000d21d08005986 */ /* 0x0003e2000c101524 */
[----:B0-----:R-:W-:Y:S02]  /*5aa0*/  @P1 IMAD.MOV.U32 R4, RZ, RZ, R6 ;  /* 0x000000ffff041224 */ /* 0x001fe400078e0006 */
[----:B------:R-:W-:-:S05]  /*5ab0*/  @P1 IMAD.MOV.U32 R5, RZ, RZ, R7 ;  /* 0x000000ffff051224 */ /* 0x000fca00078e0007 */
[----:B------:R1:W-:Y:S04]  /*5ac0*/  @P1 STG.E.U16 desc[UR36][R4.64+0xd0], R30 ;  /* 0x0000d01e04001986 */ /* 0x0003e8000c101524 */
[----:B------:R1:W-:Y:S02]  /*5ad0*/  @P0 STG.E.U16 desc[UR36][R6.64+0xd2], R31 ;  /* 0x0000d21f06000986 */ /* 0x0003e4000c101524 */
.L_x_139:
[----:B------:R-:W-:Y:S05]  /*5ae0*/  BSYNC B0 ;  /* 0x0000000000007941 */ /* 0x000fea0003800000 */
.L_x_29:
[----:B------:R-:W-:Y:S01]  /*5af0*/  ULDC UR4, c[0x0][0xc] ;  /* 0x0000030000047ab9 */ /* 0x000fe20000000800 */
[----:B------:R-:W-:Y:S01]  /*5b00*/  ULDC UR5, c[0x0][0x10] ;  /* 0x0000040000057ab9 */ /* 0x000fe20000000800 */
[----:B------:R-:W0:Y:S01]  /*5b10*/  LDC R3, c[0x0][0x14] ;  /* 0x00000500ff037b82 */ /* 0x000e220000000800 */
[----:B------:R-:W-:Y:S01]  /*5b20*/  UIMAD.WIDE.U32 UR4, UR4, UR5, URZ ;  /* 0x00000005040472a5 */ /* 0x000fe2000f8e003f */
[----:B------:R-:W-:Y:S02]  /*5b30*/  IMAD.MOV.U32 R83, RZ, RZ, -0x1 ;  /* 0xffffffffff537424 */ /* 0x000fe400078e00ff */
[----:B------:R-:W-:-:S03]  /*5b40*/  IMAD.MOV.U32 R81, RZ, RZ, -0x1 ;  /* 0xffffffffff517424 */ /* 0x000fc600078e00ff */
[----:B0-----:R-:W-:-:S04]  /*5b50*/  IMAD.WIDE.U32 R16, R3, UR4, R16 ;  /* 0x0000000403107c25 */ /* 0x001fc8000f8e0010 */
[----:B------:R-:W-:Y:S01]  /*5b60*/  IMAD R3, R3, UR5, RZ ;  /* 0x0000000503037c24 */ /* 0x000fe2000f8e02ff */
[----:B------:R-:W-:Y:S02]  /*5b70*/  ULDC.64 UR4, c[0x0][0x650] ;  /* 0x0001940000047ab9 */ /* 0x000fe40000000a00 */
[----:B------:R-:W-:Y:S01]  /*5b80*/  ISETP.GE.U32.AND P0, PT, R16, UR4, PT ;  /* 0x0000000410007c0c */ /* 0x000fe2000bf06070 */
[--C-:B------:R-:W-:Y:S01]  /*5b90*/  IMAD.IADD R17, R17, 0x1, R3.reuse ;  /* 0x0000000111117824 */ /* 0x100fe200078e0203 */
[----:B------:R-:W-:-:S04]  /*5ba0*/  PRMT R3, RZ, 0x7610, R3 ;  /* 0x00007610ff037816 */ /* 0x000fc80000000003 */
[----:B------:R-:W-:-:S13]  /*5bb0*/  ISETP.GE.U32.AND.EX P0, PT, R17, UR5, PT, P0 ;  /* 0x0000000511007c0c */ /* 0x000fda000bf06100 */
[----:B------:R-:W-:Y:S05]  /*5bc0*/  @P0 BRA `(.L_x_140) ;  /* 0x0000000400640947 */ /* 0x000fea0003800000 */
[----:B---3--:R-:W0:Y:S01]  /*5bd0*/  S2R R12, SR_CTAID.X ;  /* 0x00000000000c7919 */ /* 0x008e220000002500 */
[----:B------:R-:W3:Y:S01]  /*5be0*/  LDC.64 R10, c[0x0][0x628] ;  /* 0x00018a00ff0a7b82 */ /* 0x000ee20000000a00 */
[----:B------:R-:W-:Y:S01]  /*5bf0*/  ULDC UR4, c[0x0][0x150] ;  /* 0x0000540000047ab9 */ /* 0x000fe20000000800 */
[----:B-1----:R-:W-:Y:S01]  /*5c00*/  IMAD.MOV.U32 R8, RZ, RZ, R16 ;  /* 0x000000ffff087224 */ /* 0x002fe200078e0010 */
[----:B------:R-:W1:Y:S01]  /*5c10*/  S2R R24, SR_CTAID.Y ;  /* 0x0000000000187919 */ /* 0x000e620000002600 */
[----:B------:R-:W-:-:S04]  /*5c20*/  IMAD.MOV.U32 R9, RZ, RZ, R17 ;  /* 0x000000ffff097224 */ /* 0x000fc800078e0011 */
[----:B------:R-:W1:Y:S08]  /*5c30*/  LDC R21, c[0x0][0x144] ;  /* 0x00005100ff157b82 */ /* 0x000e700000000800 */
[----:B------:R-:W1:Y:S08]  /*5c40*/  LDC R0, c[0x0][0x630] ;  /* 0x00018c00ff007b82 */ /* 0x000e700000000800 */
[----:B------:R-:W1:Y:S01]  /*5c50*/  LDC.64 R14, c[0x0][0x620] ;  /* 0x00018800ff0e7b82 */ /* 0x000e620000000a00 */
[----:B---3--:R-:W-:-:S04]  /*5c60*/  ISETP.NE.U32.AND P0, PT, R10, RZ, PT ;  /* 0x000000ff0a00720c */ /* 0x008fc80003f05070 */
[----:B------:R-:W-:Y:S02]  /*5c70*/  ISETP.NE.AND.EX P0, PT, R11, RZ, PT, P0 ;  /* 0x000000ff0b00720c */ /* 0x000fe40003f05300 */
[----:B0-----:R-:W-:-:S05]  /*5c80*/  I2FP.F32.U32 R3, R12 ;  /* 0x0000000c00037245 */ /* 0x001fca0000201000 */
[----:B------:R-:W-:-:S04]  /*5c90*/  FMUL R3, R3, UR4 ;  /* 0x0000000403037c20 */ /* 0x000fc80008400000 */
[----:B------:R0:W3:Y:S02]  /*5ca0*/  F2I.U32.TRUNC.NTZ R20, R3 ;  /* 0x0000000300147305 */ /* 0x0000e4000020f000 */
[----:B------:R-:W-:Y:S05]  /*5cb0*/  @!P0 BRA `(.L_x_141) ;  /* 0x0000000000288947 */ /* 0x000fea0003800000 */
[----:B0-----:R-:W0:Y:S02]  /*5cc0*/  LDC R3, c[0x0][0x634] ;  /* 0x00018d00ff037b82 */ /* 0x001e240000000800 */
[----:B0-----:R-:W-:-:S05]  /*5cd0*/  IADD3 R3, P0, R16, R3, RZ ;  /* 0x0000000310037210 */ /* 0x001fca0007f1e0ff */
[----:B------:R-:W-:-:S04]  /*5ce0*/  IMAD.X R13, RZ, RZ, R17, P0 ;  /* 0x000000ffff0d7224 */ /* 0x000fc800000e0611 */
[----:B------:R-:W-:-:S04]  /*5cf0*/  IMAD.WIDE.U32 R4, R13, R10, RZ ;  /* 0x0000000a0d047225 */ /* 0x000fc800078e00ff */
[----:B--2-4-:R-:W-:-:S04]  /*5d00*/  IMAD.WIDE.U32 R6, P0, R3, R11, R4 ;  /* 0x0000000b03067225 */ /* 0x014fc80007800004 */
[----:B------:R-:W-:-:S04]  /*5d10*/  IMAD.WIDE.U32 R4, R3, R10, RZ ;  /* 0x0000000a03047225 */ /* 0x000fc800078e00ff */
[----:B------:R-:W-:Y:S01]  /*5d20*/  IMAD.X R9, RZ, RZ, RZ, P0 ;  /* 0x000000ffff097224 */ /* 0x000fe200000e06ff */
[----:B------:R-:W-:Y:S01]  /*5d30*/  IADD3 RZ, P0, R5, R6, RZ ;  /* 0x0000000605ff7210 */ /* 0x000fe20007f1e0ff */
[----:B------:R-:W-:-:S04]  /*5d40*/  IMAD.MOV.U32 R8, RZ, RZ, R7 ;  /* 0x000000ffff087224 */ /* 0x000fc800078e0007 */
[----:B------:R-:W-:-:S08]  /*5d50*/  IMAD.WIDE.U32.X R8, R13, R11, R8, P0 ;  /* 0x0000000b0d087225 */ /* 0x000fd000000e0408 */
.L_x_141:
[----:B------:R-:W2:Y:S01]  /*5d60*/  LDC.64 R28, c[0x0][0x640] ;  /* 0x00019000ff1c7b82 */ /* 0x000ea20000000a00 */
[-CC-:B-1----:R-:W-:Y:S01]  /*5d70*/  SHF.R.U64 R81, R8, R0.reuse, R9.reuse ;  /* 0x0000000008517219 */ /* 0x182fe20000001209 */
[----:B---3--:R-:W-:Y:S01]  /*5d80*/  IMAD.MOV R20, RZ, RZ, -R20 ;  /* 0x000000ffff147224 */ /* 0x008fe200078e0a14 */
[----:B------:R-:W-:Y:S01]  /*5d90*/  SHF.R.U32.HI R0, RZ, R0, R9 ;  /* 0x00000000ff007219 */ /* 0x000fe20000011609 */
[----:B------:R-:W-:Y:S01]  /*5da0*/  ULDC UR4, c[0x0][0x154] ;  /* 0x0000550000047ab9 */ /* 0x000fe20000000800 */
[----:B0-----:R-:W-:Y:S01]  /*5db0*/  IADD3 R3, P0, RZ, -R81, RZ ;  /* 0x80000051ff037210 */ /* 0x001fe20007f1e0ff */
[----:B------:R-:W-:Y:S02]  /*5dc0*/  IMAD R21, R21, R20, R12 ;  /* 0x0000001415157224 */ /* 0x000fe400078e020c */
[----:B--2-4-:R-:W0:Y:S01]  /*5dd0*/  LDC R6, c[0x0][0x618] ;  /* 0x00018600ff067b82 */ /* 0x014e220000000800 */
[----:B------:R-:W-:Y:S02]  /*5de0*/  IMAD.MOV.U32 R7, RZ, RZ, 0x1 ;  /* 0x00000001ff077424 */ /* 0x000fe400078e00ff */
[----:B------:R-:W-:-:S04]  /*5df0*/  IMAD.X R5, RZ, RZ, ~R0, P0 ;  /* 0x000000ffff057224 */ /* 0x000fc800000e0e00 */
[-C--:B------:R-:W-:Y:S01]  /*5e00*/  IMAD R0, R5, R14.reuse, RZ ;  /* 0x0000000e05007224 */ /* 0x080fe200078e02ff */
[----:B------:R-:W1:Y:S01]  /*5e10*/  LDC R8, c[0x0][0x608] ;  /* 0x00018200ff087b82 */ /* 0x000e620000000800 */
[----:B------:R-:W-:-:S04]  /*5e20*/  IMAD.WIDE.U32 R4, R3, R14, R16 ;  /* 0x0000000e03047225 */ /* 0x000fc800078e0010 */
[----:B------:R-:W-:Y:S01]  /*5e30*/  IMAD R3, R3, R15, R0 ;  /* 0x0000000f03037224 */ /* 0x000fe200078e0200 */
[----:B------:R-:W-:Y:S02]  /*5e40*/  I2FP.F32.U32 R0, R24 ;  /* 0x0000001800007245 */ /* 0x000fe40000201000 */
[----:B------:R-:W2:Y:S01]  /*5e50*/  LDC R26, c[0x0][0x658] ;  /* 0x00019600ff1a7b82 */ /* 0x000ea20000000800 */
[----:B------:R-:W-:Y:S01]  /*5e60*/  IMAD.IADD R3, R5, 0x1, R3 ;  /* 0x0000000105037824 */ /* 0x000fe200078e0203 */
[----:B------:R-:W-:Y:S01]  /*5e70*/  ISETP.NE.U32.AND P0, PT, R28, RZ, PT ;  /* 0x000000ff1c00720c */ /* 0x000fe20003f05070 */
[----:B------:R-:W-:Y:S01]  /*5e80*/  FMUL R0, R0, UR4 ;  /* 0x0000000400007c20 */ /* 0x000fe20008400000 */
[----:B------:R-:W-:Y:S02]  /*5e90*/  IMAD.MOV.U32 R5, RZ, RZ, -0x1 ;  /* 0xffffffffff057424 */ /* 0x000fe400078e00ff */
[----:B------:R-:W-:Y:S01]  /*5ea0*/  ISETP.NE.AND.EX P0, PT, R29, RZ, PT, P0 ;  /* 0x000000ff1d00720c */ /* 0x000fe20003f05300 */
[----:B------:R3:W4:Y:S01]  /*5eb0*/  F2I.U32.TRUNC.NTZ R13, R0 ;  /* 0x00000000000d7305 */ /* 0x000722000020f000 */
[----:B------:R-:W3:Y:S01]  /*5ec0*/  LDC R15, c[0x0][0x148] ;  /* 0x00005200ff0f7b82 */ /* 0x000ee20000000800 */
[----:B0-----:R-:W-:-:S02]  /*5ed0*/  SHF.R.U64 R12, R4, R6, R3 ;  /* 0x00000006040c7219 */ /* 0x001fc40000001203 */
[----:B------:R-:W-:-:S05]  /*5ee0*/  SHF.R.U32.HI R3, RZ, R6, R3 ;  /* 0x00000006ff037219 */ /* 0x000fca0000011603 */
[----:B------:R-:W0:Y:S01]  /*5ef0*/  LDC R20, c[0x0][0x600] ;  /* 0x00018000ff147b82 */ /* 0x000e220000000800 */
[-CC-:B-1----:R-:W-:Y:S02]  /*5f00*/  SHF.R.U64 R10, R12, R8.reuse, R3.reuse ;  /* 0x000000080c0a7219 */ /* 0x182fe40000001203 */
[----:B------:R-:W-:-:S05]  /*5f10*/  SHF.R.U32.HI R3, RZ, R8, R3 ;  /* 0x00000008ff037219 */ /* 0x000fca0000011603 */
[----:B------:R-:W1:Y:S01]  /*5f20*/  LDC R27, c[0x0][0x648] ;  /* 0x00019200ff1b7b82 */ /* 0x000e620000000800 */
[-C--:B--2---:R-:W-:Y:S02]  /*5f30*/  SHF.L.U32 R4, R5, R26.reuse, RZ ;  /* 0x0000001a05047219 */ /* 0x084fe400000006ff */
[-CC-:B------:R-:W-:Y:S02]  /*5f40*/  SHF.R.U64 R14, R10, R26.reuse, R3.reuse ;  /* 0x0000001a0a0e7219 */ /* 0x180fe40000001203 */
[----:B------:R-:W-:Y:S02]  /*5f50*/  SHF.R.U32.HI R5, RZ, R26, R3 ;  /* 0x0000001aff057219 */ /* 0x000fe40000011603 */
[----:B------:R-:W-:Y:S01]  /*5f60*/  LOP3.LUT R25, RZ, R4, RZ, 0x33, !PT ;  /* 0x00000004ff197212 */ /* 0x000fe200078e33ff */
[----:B------:R-:W2:Y:S01]  /*5f70*/  LDC R30, c[0x0][0x638] ;  /* 0x00018e00ff1e7b82 */ /* 0x000ea20000000800 */
[----:B------:R-:W-:Y:S01]  /*5f80*/  SHF.L.U32 R26, R7, R26, RZ ;  /* 0x0000001a071a7219 */ /* 0x000fe200000006ff */
[----:B------:R-:W-:-:S06]  /*5f90*/  IMAD.MOV.U32 R4, RZ, RZ, R14 ;  /* 0x000000ffff047224 */ /* 0x000fcc00078e000e */
[----:B------:R-:W0:Y:S01]  /*5fa0*/  LDC R31, c[0x0][0x610] ;  /* 0x00018400ff1f7b82 */ /* 0x000e220000000800 */
[----:B----4-:R-:W-:Y:S05]  /*5fb0*/  @!P0 BRA `(.L_x_142) ;  /* 0x0000000000288947 */ /* 0x010fea0003800000 */
[----:B------:R-:W4:Y:S02]  /*5fc0*/  LDC R3, c[0x0][0x64c] ;  /* 0x00019300ff037b82 */ /* 0x000f240000000800 */
[----:B----4-:R-:W-:-:S05]  /*5fd0*/  IADD3 R3, P0, R14, R3, RZ ;  /* 0x000000030e037210 */ /* 0x010fca0007f1e0ff */
        /* <DEDUP_REMOVED lines=8> */
.L_x_142:
[----:B------:R-:W-:Y:S01]  /*6060*/  ISETP.NE.AND P0, PT, R2, 0x1, PT ;  /* 0x000000010200780c */ /* 0x000fe20003f05270 */
[----:B0-----:R-:W-:Y:S01]  /*6070*/  VIADD R7, R20, 0xffffffff ;  /* 0xffffffff14077836 */ /* 0x001fe20000000000 */
[----:B-1-3--:R-:W-:Y:S01]  /*6080*/  SHF.R.U64 R0, R4, R27, R5 ;  /* 0x0000001b04007219 */ /* 0x00afe20000001205 */
[----:B------:R-:W-:Y:S01]  /*6090*/  IMAD.MOV R13, RZ, RZ, -R13 ;  /* 0x000000ffff0d7224 */ /* 0x000fe200078e0a0d */
[----:B------:R-:W-:Y:S01]  /*60a0*/  LOP3.LUT R5, R10, R25, RZ, 0xc0, !PT ;  /* 0x000000190a057212 */ /* 0x000fe200078ec0ff */
[----:B------:R-:W-:Y:S01]  /*60b0*/  IMAD.MOV.U32 R4, RZ, RZ, 0x1 ;  /* 0x00000001ff047424 */ /* 0x000fe200078e00ff */
[----:B------:R-:W-:Y:S01]  /*60c0*/  LOP3.LUT R12, R12, R7, RZ, 0xc0, !PT ;  /* 0x000000070c0c7212 */ /* 0x000fe200078ec0ff */
[----:B------:R-:W-:Y:S02]  /*60d0*/  IMAD.MOV R3, RZ, RZ, -R0 ;  /* 0x000000ffff037224 */ /* 0x000fe400078e0a00 */
[----:B------:R-:W-:Y:S02]  /*60e0*/  IMAD R0, R26, R0, R5 ;  /* 0x000000001a007224 */ /* 0x000fe400078e0205 */
[----:B--2---:R-:W-:-:S02]  /*60f0*/  IMAD R3, R3, R30, R14 ;  /* 0x0000001e03037224 */ /* 0x004fc400078e020e */
[----:B------:R-:W-:Y:S02]  /*6100*/  @P0 IMAD R21, R15, R13, R24 ;  /* 0x0000000d0f150224 */ /* 0x000fe400078e0218 */
[----:B------:R-:W-:Y:S01]  /*6110*/  IMAD R5, R3, R20, R12 ;  /* 0x0000001403057224 */ /* 0x000fe200078e020c */
[----:B------:R-:W-:Y:S01]  /*6120*/  PRMT R3, R4, 0x7610, R3 ;  /* 0x0000761004037816 */ /* 0x000fe20000000003 */
[----:B------:R-:W-:-:S05]  /*6130*/  IMAD R0, R0, R31, R21 ;  /* 0x0000001f00007224 */ /* 0x000fca00078e0215 */
[----:B------:R-:W-:Y:S02]  /*6140*/  SEL R83, R5, R0, !P0 ;  /* 0x0000000005537207 */ /* 0x000fe40004000000 */
[----:B------:R-:W-:-:S07]  /*6150*/  SEL R0, R0, R5, !P0 ;  /* 0x0000000500007207 */ /* 0x000fce0004000000 */
.L_x_140:
[----:B------:R-:W-:Y:S01]  /*6160*/  LOP3.LUT P0, RZ, R3, 0xff, RZ, 0xc0, !PT ;  /* 0x000000ff03ff7812 */ /* 0x000fe2000780c0ff */
[----:B------:R-:W-:-:S12]  /*6170*/  IMAD.MOV.U32 R82, RZ, RZ, R0 ;  /* 0x000000ffff527224 */ /* 0x000fd800078e0000 */
[----:B------:R-:W-:Y:S05]  /*6180*/  @P0 BRA `(.L_x_143) ;  /* 0xffffffb000440947 */ /* 0x000fea000383ffff */
[----:B------:R-:W-:Y:S05]  /*6190*/  EXIT ;  /* 0x000000000000794d */ /* 0x000fea0003800000 */
.L_x_4:
[----:B0-----:R-:W-:Y:S01]  /*61a0*/  ULDC.64 UR4, c[0x0][0x650] ;  /* 0x0001940000047ab9 */ /* 0x001fe20000000a00 */
        /* <DEDUP_REMOVED lines=25> */
.L_x_145:
[--C-:B------:R-:W-:Y:S01]  /*6340*/  SHF.R.U64 R12, R10, R14, R11.reuse ;  /* 0x0000000e0a0c7219 */ /* 0x100fe2000000120b */
[----:B------:R-:W0:Y:S01]  /*6350*/  LDC R22, c[0x0][0x618] ;  /* 0x00018600ff167b82 */ /* 0x000e220000000800 */
[----:B------:R-:W-:Y:S01]  /*6360*/  I2FP.F32.U32 R6, R4 ;  /* 0x0000000400067245 */ /* 0x000fe20000201000 */
[----:B------:R-:W-:Y:S01]  /*6370*/  ULDC UR4, c[0x0][0x150] ;  /* 0x0000540000047ab9 */ /* 0x000fe20000000800 */
[----:B------:R-:W-:Y:S02]  /*6380*/  SHF.R.U32.HI R5, RZ, R14, R11 ;  /* 0x0000000eff057219 */ /* 0x000fe4000001160b */
[----:B------:R-:W-:Y:S01]  /*6390*/  IADD3 R9, P0, RZ, -R12, RZ ;  /* 0x8000000cff097210 */ /* 0x000fe20007f1e0ff */
[----:B------:R-:W-:Y:S01]  /*63a0*/  FMUL R11, R6, UR4 ;  /* 0x00000004060b7c20 */ /* 0x000fe20008400000 */
[----:B------:R-:W-:Y:S01]  /*63b0*/  ULDC UR4, c[0x0][0x154] ;  /* 0x0000550000047ab9 */ /* 0x000fe20000000800 */
[----:B------:R-:W1:Y:S02]  /*63c0*/  LDC.64 R24, c[0x0][0x640] ;  /* 0x00019000ff187b82 */ /* 0x000e640000000a00 */
[----:B------:R-:W-:-:S02]  /*63d0*/  IMAD.X R5, RZ, RZ, ~R5, P0 ;  /* 0x000000ffff057224 */ /* 0x000fc400000e0e05 */
[----:B------:R-:W2:Y:S01]  /*63e0*/  F2I.U32.TRUNC.NTZ R11, R11 ;  /* 0x0000000b000b7305 */ /* 0x000ea2000020f000 */
[----:B------:R-:W-:-:S03]  /*63f0*/  IMAD.WIDE.U32 R6, R9, R20, R16 ;  /* 0x0000001409067225 */ /* 0x000fc600078e0010 */
[----:B------:R-:W3:Y:S01]  /*6400*/  LDC R13, c[0x0][0x144] ;  /* 0x00005100ff0d7b82 */ /* 0x000ee20000000800 */
[----:B------:R-:W-:-:S04]  /*6410*/  IMAD R8, R5, R20, RZ ;  /* 0x0000001405087224 */ /* 0x000fc800078e02ff */
[----:B------:R-:W-:Y:S02]  /*6420*/  IMAD R5, R9, R21, R8 ;  /* 0x0000001509057224 */ /* 0x000fe400078e0208 */
[----:B------:R-:W-:Y:S01]  /*6430*/  IMAD.MOV.U32 R8, RZ, RZ, -0x1 ;  /* 0xffffffffff087424 */ /* 0x000fe200078e00ff */
[----:B------:R-:W4:Y:S01]  /*6440*/  LDC R14, c[0x0][0x608] ;  /* 0x00018200ff0e7b82 */ /* 0x000f220000000800 */
[----:B------:R-:W-:Y:S01]  /*6450*/  IMAD.IADD R5, R7, 0x1, R5 ;  /* 0x0000000107057824 */ /* 0x000fe200078e0205 */
[----:B------:R-:W-:-:S04]  /*6460*/  I2FP.F32.U32 R7, R3 ;  /* 0x0000000300077245 */ /* 0x000fc80000201000 */
[-C--:B0-----:R-:W-:Y:S01]  /*6470*/  SHF.R.U64 R10, R6, R22.reuse, R5 ;  /* 0x00000016060a7219 */ /* 0x081fe20000001205 */
[----:B--2---:R-:W-:Y:S01]  /*6480*/  IMAD.MOV R6, RZ, RZ, -R11 ;  /* 0x000000ffff067224 */ /* 0x004fe200078e0a0b */
[----:B------:R-:W0:Y:S01]  /*6490*/  LDC R9, c[0x0][0x658] ;  /* 0x00019600ff097b82 */ /* 0x000e220000000800 */
[----:B-1----:R-:W-:Y:S01]  /*64a0*/  ISETP.NE.U32.AND P0, PT, R24, RZ, PT ;  /* 0x000000ff1800720c */ /* 0x002fe20003f05070 */
[----:B------:R-:W-:Y:S01]  /*64b0*/  FMUL R7, R7, UR4 ;  /* 0x0000000407077c20 */ /* 0x000fe20008400000 */
[----:B------:R-:W-:Y:S02]  /*64c0*/  SHF.R.U32.HI R5, RZ, R22, R5 ;  /* 0x00000016ff057219 */ /* 0x000fe40000011605 */
[----:B------:R-:W-:-:S03]  /*64d0*/  ISETP.NE.AND.EX P0, PT, R25, RZ, PT, P0 ;  /* 0x000000ff1900720c */ /* 0x000fc60003f05300 */
[----:B------:R-:W1:Y:S01]  /*64e0*/  LDC R20, c[0x0][0x148] ;  /* 0x00005200ff147b82 */ /* 0x000e620000000800 */
[----:B---3--:R-:W-:Y:S02]  /*64f0*/  IMAD R23, R13, R6, R4 ;  /* 0x000000060d177224 */ /* 0x008fe400078e0204 */
[----:B------:R-:W-:-:S05]  /*6500*/  IMAD.MOV.U32 R6, RZ, RZ, 0x1 ;  /* 0x00000001ff067424 */ /* 0x000fca00078e00ff */
[----:B------:R-:W2:Y:S01]  /*6510*/  LDC R21, c[0x0][0x600] ;  /* 0x00018000ff157b82 */ /* 0x000ea20000000800 */
[-CC-:B----4-:R-:W-:Y:S02]  /*6520*/  SHF.R.U64 R13, R10, R14.reuse, R5.reuse ;  /* 0x0000000e0a0d7219 */ /* 0x190fe40000001205 */
[----:B------:R-:W-:Y:S02]  /*6530*/  SHF.R.U32.HI R4, RZ, R14, R5 ;  /* 0x0000000eff047219 */ /* 0x000fe40000011605 */
[----:B------:R3:W4:Y:S03]  /*6540*/  F2I.U32.TRUNC.NTZ R14, R7 ;  /* 0x00000007000e7305 */ /* 0x000726000020f000 */
[----:B------:R-:W1:Y:S01]  /*6550*/  LDC R26, c[0x0][0x648] ;  /* 0x00019200ff1a7b82 */ /* 0x000e620000000800 */
[-C--:B0-----:R-:W-:Y:S02]  /*6560*/  SHF.R.U64 R15, R13, R9.reuse, R4 ;  /* 0x000000090d0f7219 */ /* 0x081fe40000001204 */
[----:B------:R-:W-:-:S02]  /*6570*/  SHF.L.U32 R8, R8, R9, RZ ;  /* 0x0000000908087219 */ /* 0x000fc400000006ff */
[-C--:B------:R-:W-:Y:S01]  /*6580*/  SHF.R.U32.HI R5, RZ, R9.reuse, R4 ;  /* 0x00000009ff057219 */ /* 0x080fe20000011604 */
[----:B------:R-:W-:Y:S01]  /*6590*/  IMAD.MOV.U32 R4, RZ, RZ, R15 ;  /* 0x000000ffff047224 */ /* 0x000fe200078e000f */
[----:B------:R-:W-:Y:S01]  /*65a0*/  SHF.L.U32 R22, R6, R9, RZ ;  /* 0x0000000906167219 */ /* 0x000fe200000006ff */
[----:B------:R-:W0:Y:S01]  /*65b0*/  LDC R27, c[0x0][0x638] ;  /* 0x00018e00ff1b7b82 */ /* 0x000e220000000800 */
[----:B------:R-:W-:-:S07]  /*65c0*/  LOP3.LUT R28, RZ, R8, RZ, 0x33, !PT ;  /* 0x00000008ff1c7212 */ /* 0x000fce00078e33ff */
        /* <DEDUP_REMOVED lines=12> */
.L_x_146:
[----:B------:R-:W-:Y:S01]  /*6690*/  ISETP.NE.AND P0, PT, R2, 0x1, PT ;  /* 0x000000010200780c */ /* 0x000fe20003f05270 */
[----:B--2---:R-:W-:Y:S01]  /*66a0*/  VIADD R7, R21, 0xffffffff ;  /* 0xffffffff15077836 */ /* 0x004fe20000000000 */
[----:B-1----:R-:W-:Y:S01]  /*66b0*/  SHF.R.U64 R5, R4, R26, R5 ;  /* 0x0000001a04057219 */ /* 0x002fe20000001205 */
[----:B------:R-:W-:Y:S01]  /*66c0*/  IMAD.MOV R14, RZ, RZ, -R14 ;  /* 0x000000ffff0e7224 */ /* 0x000fe200078e0a0e */
[----:B------:R-:W-:Y:S01]  /*66d0*/  LOP3.LUT R4, R13, R28, RZ, 0xc0, !PT ;  /* 0x0000001c0d047212 */ /* 0x000fe200078ec0ff */
[----:B------:R-:W-:Y:S01]  /*66e0*/  IMAD.MOV.U32 R8, RZ, RZ, R12 ;  /* 0x000000ffff087224 */ /* 0x000fe200078e000c */
[----:B------:R-:W-:Y:S01]  /*66f0*/  LOP3.LUT R10, R10, R7, RZ, 0xc0, !PT ;  /* 0x000000070a0a7212 */ /* 0x000fe200078ec0ff */
[----:B------:R-:W-:Y:S02]  /*6700*/  IMAD.MOV R6, RZ, RZ, -R5 ;  /* 0x000000ffff067224 */ /* 0x000fe400078e0a05 */
[----:B------:R-:W-:-:S04]  /*6710*/  IMAD R4, R22, R5, R4 ;  /* 0x0000000516047224 */ /* 0x000fc800078e0204 */
[----:B------:R-:W-:Y:S02]  /*6720*/  @P0 IMAD R23, R20, R14, R3 ;  /* 0x0000000e14170224 */ /* 0x000fe400078e0203 */
[----:B0-----:R-:W-:Y:S02]  /*6730*/  IMAD R3, R6, R27, R15 ;  /* 0x0000001b06037224 */ /* 0x001fe400078e020f */
[----:B------:R-:W-:Y:S02]  /*6740*/  IMAD R7, R4, R29, R23 ;  /* 0x0000001d04077224 */ /* 0x000fe400078e0217 */
[----:B------:R-:W-:Y:S02]  /*6750*/  IMAD R4, R3, R21, R10 ;  /* 0x0000001503047224 */ /* 0x000fe400078e020a */
[----:B------:R-:W-:-:S03]  /*6760*/  IMAD.MOV.U32 R6, RZ, RZ, 0x1 ;  /* 0x00000001ff067424 */ /* 0x000fc600078e00ff */
[----:B------:R-:W-:Y:S02]  /*6770*/  SEL R9, R4, R7, !P0 ;  /* 0x0000000704097207 */ /* 0x000fe40004000000 */
[----:B------:R-:W-:-:S07]  /*6780*/  SEL R7, R7, R4, !P0 ;  /* 0x0000000407077207 */ /* 0x000fce0004000000 */
.L_x_144:
[----:B------:R-:W-:-:S08]  /*6790*/  NOP ;  /* 0x0000000000007918 */ /* 0x000fd00000000000 */
[----:B------:R-:W0:-:S00]  /*67a0*/  USETMAXREG.DEALLOC.CTAPOOL 0x28 ;  /* 0x00000028000079c8 */ /* 0x000e0000080e0500 */
[----:B0-----:R-:W-:-:S13]  /*67b0*/  ISETP.NE.AND P0, PT, R0, RZ, PT ;  /* 0x000000ff0000720c */ /* 0x001fda0003f05270 */
[----:B------:R-:W-:Y:S05]  /*67c0*/  @P0 EXIT ;  /* 0x000000000000094d */ /* 0x000fea0003800000 */
[----:B------:R-:W-:Y:S01]  /*67d0*/  LOP3.LUT P0, RZ, R6, 0xff, RZ, 0xc0, !PT ;  /* 0x000000ff06ff7812 */ /* 0x000fe2000780c0ff */
[----:B------:R-:W-:Y:S02]  /*67e0*/  IMAD.MOV.U32 R0, RZ, RZ, 0x1 ;  /* 0x00000001ff007424 */ /* 0x000fe400078e00ff */
[----:B------:R-:W-:-:S10]  /*67f0*/  IMAD.MOV.U32 R12, RZ, RZ, RZ ;  /* 0x000000ffff0c7224 */ /* 0x000fd400078e00ff */
[----:B------:R-:W-:Y:S05]  /*6800*/  @!P0 BRA `(.L_x_147) ;  /* 0x0000000c00308947 */ /* 0x000fea0003800000 */
[----:B------:R-:W0:Y:S01]  /*6810*/  LDC R0, c[0x0][0x28c] ;  /* 0x0000a300ff007b82 */ /* 0x000e220000000800 */
[----:B------:R-:W-:Y:S01]  /*6820*/  ULDC UR5, c[0x0][0x600] ;  /* 0x0001800000057ab9 */ /* 0x000fe20000000800 */
[----:B------:R-:W-:Y:S01]  /*6830*/  ULDC UR4, c[0x0][0xc] ;  /* 0x0000030000047ab9 */ /* 0x000fe20000000800 */
[----:B------:R-:W-:Y:S01]  /*6840*/  UIADD3 UR16, UR5, -0x1, URZ ;  /* 0xffffffff05107890 */ /* 0x000fe2000fffe03f */
[C---:B------:R-:W-:Y:S01]  /*6850*/  LOP3.LUT P2, RZ, R18.reuse, 0x7f, RZ, 0xc0, !PT ;  /* 0x0000007f12ff7812 */ /* 0x040fe2000784c0ff */
[----:B------:R-:W-:Y:S01]  /*6860*/  ULDC UR6, c[0x0][0x658] ;  /* 0x0001960000067ab9 */ /* 0x000fe20000000800 */
[----:B------:R-:W-:Y:S01]  /*6870*/  ULDC UR5, c[0x0][0x10] ;  /* 0x0000040000057ab9 */ /* 0x000fe20000000800 */
[----:B------:R-:W-:Y:S01]  /*6880*/  UMOV UR7, 0xffffffff ;  /* 0xffffffff00077882 */ /* 0x000fe20000000000 */
[----:B------:R-:W-:Y:S01]  /*6890*/  UMOV UR8, 0x1 ;  /* 0x0000000100087882 */ /* 0x000fe20000000000 */
[----:B------:R-:W-:Y:S01]  /*68a0*/  UIMAD.WIDE.U32 UR4, UR4, UR5, URZ ;  /* 0x00000005040472a5 */ /* 0x000fe2000f8e003f */
[----:B------:R-:W-:Y:S01]  /*68b0*/  LOP3.LUT P0, RZ, R18, 0x1f, RZ, 0xc0, !PT ;  /* 0x0000001f12ff7812 */ /* 0x000fe2000780c0ff */
[----:B------:R-:W-:Y:S01]  /*68c0*/  USHF.L.U32 UR7, UR7, UR6, URZ ;  /* 0x0000000607077299 */ /* 0x000fe2000800063f */
[----:B------:R-:W-:Y:S01]  /*68d0*/  BSSY B0, `(.L_x_147) ;  /* 0x00000bf000007945 */ /* 0x000fe20003800000 */
[----:B------:R-:W-:Y:S01]  /*68e0*/  USHF.L.U32 UR18, UR8, UR6, URZ ;  /* 0x0000000608127299 */ /* 0x000fe2000800063f */
[----:B------:R-:W-:Y:S01]  /*68f0*/  IMAD.MOV.U32 R13, RZ, RZ, 0x1 ;  /* 0x00000001ff0d7424 */ /* 0x000fe200078e00ff */
[----:B------:R-:W-:Y:S01]  /*6900*/  LOP3.LUT R11, R19, 0x2, RZ, 0xfc, !PT ;  /* 0x00000002130b7812 */ /* 0x000fe200078efcff */
[----:B------:R-:W-:Y:S01]  /*6910*/  ULDC UR6, c[0x0][0x14] ;  /* 0x0000050000067ab9 */ /* 0x000fe20000000800 */
[----:B------:R-:W-:Y:S01]  /*6920*/  PLOP3.LUT P0, PT, P0, P2, PT, 0x8a, 0x0 ;  /* 0x000000000000781c */ /* 0x000fe20000705172 */
[----:B------:R-:W-:Y:S01]  /*6930*/  UIMAD.WIDE.U32 UR20, UR4, UR6, URZ ;  /* 0x00000006041472a5 */ /* 0x000fe2000f8e003f */
[----:B------:R-:W-:Y:S01]  /*6940*/  IMAD.MOV.U32 R12, RZ, RZ, RZ ;  /* 0x000000ffff0c7224 */ /* 0x000fe200078e00ff */
[----:B------:R-:W-:-:S02]  /*6950*/  UIMAD UR13, UR5, UR6, URZ ;  /* 0x00000006050d72a4 */ /* 0x000fc4000f8e023f */
[----:B------:R-:W-:Y:S01]  /*6960*/  ULOP3.LUT UR17, URZ, UR7, URZ, 0x33, !UPT ;  /* 0x000000073f117292 */ /* 0x000fe2000f8e333f */
[----:B0-----:R-:W-:Y:S01]  /*6970*/  VIADD R0, R0, 0xf ;  /* 0x0000000f00007836 */ /* 0x001fe20000000000 */
[----:B------:R-:W-:Y:S01]  /*6980*/  UIADD3 UR13, UR21, UR13, URZ ;  /* 0x0000000d150d7290 */ /* 0x000fe2000fffe03f */
[----:B------:R-:W-:-:S03]  /*6990*/  ULDC.64 UR22, c[0x0][0x198] ;  /* 0x0000660000167ab9 */ /* 0x000fc60000000a00 */
[----:B------:R-:W-:-:S04]  /*69a0*/  SHF.R.S32.HI R3, RZ, 0x1f, R0 ;  /* 0x0000001fff037819 */ /* 0x000fc80000011400 */
[----:B------:R-:W-:Y:S01]  /*69b0*/  LEA.HI R3, R3, R0, RZ, 0x4 ;  /* 0x0000000003037211 */ /* 0x000fe200078f20ff */
[----:B------:R-:W-:-:S03]  /*69c0*/  IMAD.MOV.U32 R0, RZ, RZ, 0x1 ;  /* 0x00000001ff007424 */ /* 0x000fc600078e00ff */
[----:B------:R-:W-:-:S05]  /*69d0*/  SHF.R.S32.HI R3, RZ, 0x4, R3 ;  /* 0x00000004ff037819 */ /* 0x000fca0000011403 */
[----:B------:R-:W-:-:S07]  /*69e0*/  VIADD R10, R3, 0x1 ;  /* 0x00000001030a7836 */ /* 0x000fce0000000000 */
.L_x_159:
[----:B------:R-:W-:-:S03]  /*69f0*/  UMOV UR4, 0xffffffff ;  /* 0xffffffff00047882 */ /* 0x000fc60000000000 */
[----:B------:R-:W-:Y:S05]  /*6a00*/  BRA.DIV UR4, `(.L_x_148) ;  /* 0x0000001e04447947 */ /* 0x000fea000b800000 */
[----:B------:R-:W-:-:S13]  /*6a10*/  ELECT P6, URZ, PT ;  /* 0x00000000003f782f */ /* 0x000fda00038c0000 */
.L_x_196:
[----:B------:R-:W0:Y:S01]  /*6a20*/  LDC R4, c[0x0][0x28c] ;  /* 0x0000a300ff047b82 */ /* 0x000e220000000800 */
[----:B------:R-:W-:Y:S01]  /*6a30*/  BSSY B1, `(.L_x_149) ;  /* 0x0000037000017945 */ /* 0x000fe20003800000 */
[----:B0-----:R-:W-:-:S13]  /*6a40*/  ISETP.LT.OR P6, PT, R4, 0x1, !P6 ;  /* 0x000000010400780c */ /* 0x001fda00077c1670 */
[----:B------:R-:W-:Y:S05]  /*6a50*/  @P6 BRA `(.L_x_150) ;  /* 0x0000000000d06947 */ /* 0x000fea0003800000 */
[----:B------:R-:W-:Y:S02]  /*6a60*/  IMAD R15, R9, 0x70, RZ ;  /* 0x00000070090f7824 */ /* 0x000fe400078e02ff */
[----:B------:R-:W-:Y:S02]  /*6a70*/  IMAD.SHL.U32 R18, R7, 0x80, RZ ;  /* 0x0000008007127824 */ /* 0x000fe400078e00ff */
[----:B------:R-:W-:Y:S02]  /*6a80*/  IMAD.MOV.U32 R20, RZ, RZ, RZ ;  /* 0x000000ffff147224 */ /* 0x000fe400078e00ff */
[----:B------:R-:W-:Y:S02]  /*6a90*/  IMAD.MOV.U32 R4, RZ, RZ, R10 ;  /* 0x000000ffff047224 */ /* 0x000fe400078e000a */
[----:B------:R-:W-:Y:S02]  /*6aa0*/  IMAD.MOV.U32 R5, RZ, RZ, R0 ;  /* 0x000000ffff057224 */ /* 0x000fe400078e0000 */
[----:B------:R-:W-:-:S07]  /*6ab0*/  IMAD.MOV.U32 R6, RZ, RZ, R12 ;  /* 0x000000ffff067224 */ /* 0x000fce00078e000c */
.L_x_154:
[----:B------:R-:W0:Y:S01]  /*6ac0*/  S2R R14, SR_CgaCtaId ;  /* 0x00000000000e7919 */ /* 0x000e220000008800 */
[----:B------:R-:W-:Y:S01]  /*6ad0*/  MOV R7, 0x400 ;  /* 0x0000040000077802 */ /* 0x000fe20000000f00 */
[----:B------:R-:W1:Y:S03]  /*6ae0*/  @!P2 LDC R9, c[0x0][0x500] ;  /* 0x00014000ff09ab82 */ /* 0x000e660000000800 */
[----:B0-----:R-:W-:Y:S02]  /*6af0*/  LEA R21, R14, R7, 0x18 ;  /* 0x000000070e157211 */ /* 0x001fe400078ec0ff */
[----:B------:R-:W-:-:S03]  /*6b00*/  SHF.L.U32 R7, R5, 0x1f, RZ ;  /* 0x0000001f05077819 */ /* 0x000fc600000006ff */
[----:B------:R-:W-:-:S04]  /*6b10*/  IMAD R14, R6, 0x8, R21 ;  /* 0x00000008060e7824 */ /* 0x000fc800078e0215 */
[----:B------:R-:W0:Y:S02]  /*6b20*/  SYNCS.PHASECHK.TRANS64.TRYWAIT P1, [R14+URZ+0xf0], R7 ;  /* 0x0000f0070e0075a7 */ /* 0x000e24000802017f */
[----:B01----:R-:W-:Y:S05]  /*6b30*/  @!P1 BRA `(.L_x_151) ;  /* 0x0000001c00189947 */ /* 0x003fea0003800000 */
.L_x_197:
[----:B0-----:R-:W-:Y:S01]  /*6b40*/  PRMT R7, R11, 0x9910, RZ ;  /* 0x000099100b077816 */ /* 0x001fe200000000ff */
[----:B------:R0:W-:Y:S03]  /*6b50*/  @!P2 SYNCS.ARRIVE.TRANS64 RZ, [R14+URZ], R9 ;  /* 0x000000090effa9a7 */ /* 0x0001e6000800003f */
[----:B------:R-:W-:-:S13]  /*6b60*/  ISETP.NE.AND P1, PT, R7, 0x2, PT ;  /* 0x000000020700780c */ /* 0x000fda0003f25270 */
[----:B0-----:R-:W-:Y:S05]  /*6b70*/  @P1 BRA `(.L_x_152) ;  /* 0x0000000000041947 */ /* 0x001fea0003800000 */
[----:B------:R-:W-:Y:S01]  /*6b80*/  BPT.TRAP 0x1 ;  /* 0x000000040000795c */ /* 0x000fe20000300000 */
.L_x_152:
[----:B------:R-:W-:Y:S05]  /*6b90*/  @P0 BRA `(.L_x_153) ;  /* 0x0000000000040947 */ /* 0x000fea0003800000 */
[----:B------:R-:W-:Y:S01]  /*6ba0*/  BPT.TRAP 0x1 ;  /* 0x000000040000795c */ /* 0x000fe20000300000 */
.L_x_153:
[--C-:B------:R-:W-:Y:S01]  /*6bb0*/  IMAD R7, R6, 0x1000, R21.reuse ;  /* 0x0000100006077824 */ /* 0x100fe200078e0215 */
[----:B------:R-:W-:Y:S01]  /*6bc0*/  R2UR UR9, R14 ;  /* 0x000000000e0972ca */ /* 0x000fe200000e0000 */
[----:B------:R-:W-:Y:S01]  /*6bd0*/  IMAD R21, R6, 0xe00, R21 ;  /* 0x00000e0006157824 */ /* 0x000fe200078e0215 */
[----:B------:R-:W-:Y:S01]  /*6be0*/  UIADD3 UR4, UP0, UR22, 0xf0, URZ ;  /* 0x000000f016047890 */ /* 0x000fe2000ff1e03f */
[----:B------:R-:W-:Y:S01]  /*6bf0*/  VIADD R4, R4, 0xffffffff ;  /* 0xffffffff04047836 */ /* 0x000fe20000000000 */
[----:B------:R-:W-:Y:S01]  /*6c00*/  R2UR UR5, R7 ;  /* 0x00000000070572ca */ /* 0x000fe200000e0000 */
[----:B------:R-:W-:Y:S01]  /*6c10*/  UIADD3 UR24, UP1, UR22, 0x1f0, URZ ;  /* 0x000001f016187890 */ /* 0x000fe2000ff3e03f */
[----:B------:R-:W-:Y:S01]  /*6c20*/  R2UR UR8, R21 ;  /* 0x00000000150872ca */ /* 0x000fe200000e0000 */
[----:B------:R-:W-:Y:S01]  /*6c30*/  VIADD R6, R6, 0x1 ;  /* 0x0000000106067836 */ /* 0x000fe20000000000 */
[----:B------:R-:W-:Y:S01]  /*6c40*/  R2UR UR11, R18 ;  /* 0x00000000120b72ca */ /* 0x000fe200000e0000 */
[----:B------:R-:W-:Y:S01]  /*6c50*/  UIADD3.X UR25, URZ, UR23, URZ, UP1, !UPT ;  /* 0x000000173f197290 */ /* 0x000fe20008ffe43f */
[----:B------:R-:W-:Y:S01]  /*6c60*/  R2UR UR10, R20 ;  /* 0x00000000140a72ca */ /* 0x000fe200000e0000 */
[----:B------:R-:W-:Y:S01]  /*6c70*/  UMOV UR6, 0x0 ;  /* 0x0000000000067882 */ /* 0x000fe20000000000 */
[----:B------:R-:W-:Y:S01]  /*6c80*/  R2UR UR12, R8 ;  /* 0x00000000080c72ca */ /* 0x000fe200000e0000 */
[----:B------:R-:W-:Y:S01]  /*6c90*/  UMOV UR7, 0x10000000 ;  /* 0x1000000000077882 */ /* 0x000fe20000000000 */
[----:B------:R-:W-:Y:S01]  /*6ca0*/  R2UR UR19, R15 ;  /* 0x000000000f1372ca */ /* 0x000fe200000e0000 */
[----:B------:R-:W-:Y:S01]  /*6cb0*/  VIADD R20, R20, 0x10 ;  /* 0x0000001014147836 */ /* 0x000fe20000000000 */
[----:B------:R-:W-:Y:S01]  /*6cc0*/  ISETP.GT.AND P3, PT, R4, 0x1, PT ;  /* 0x000000010400780c */ /* 0x000fe20003f64270 */
[----:B------:R-:W-:Y:S01]  /*6cd0*/  UIADD3 UR14, UR5, 0x300, URZ ;  /* 0x00000300050e7890 */ /* 0x000fe2000fffe03f */
[----:B------:R-:W-:Y:S01]  /*6ce0*/  ISETP.NE.AND P1, PT, R6, 0x1e, PT ;  /* 0x0000001e0600780c */ /* 0x000fe20003f25270 */
[----:B------:R-:W-:-:S02]  /*6cf0*/  UIADD3.X UR5, URZ, UR23, URZ, UP0, !UPT ;  /* 0x000000173f057290 */ /* 0x000fc400087fe43f */
[----:B------:R-:W-:Y:S01]  /*6d00*/  UIADD3 UR15, UR8, 0x1e300, URZ ;  /* 0x0001e300080f7890 */ /* 0x000fe2000fffe03f */
[----:B------:R-:W-:Y:S02]  /*6d10*/  SEL R14, RZ, 0x1, P1 ;  /* 0x00000001ff0e7807 */ /* 0x000fe40000800000 */
[----:B------:R-:W-:Y:S01]  /*6d20*/  UMOV UR8, UR14 ;  /* 0x0000000e00087c82 */ /* 0x000fe20008000000 */
[----:B------:R-:W-:Y:S02]  /*6d30*/  SEL R6, R6, RZ, P1 ;  /* 0x000000ff06067207 */ /* 0x000fe40000800000 */
[----:B------:R-:W-:Y:S01]  /*6d40*/  LOP3.LUT R5, R5, R14, RZ, 0x3c, !PT ;  /* 0x0000000e05057212 */ /* 0x000fe200078e3cff */
[----:B------:R0:W-:Y:S02]  /*6d50*/  UTMALDG.3D [UR8], [UR4], desc[UR6] ;  /* 0x00000608040075b4 */ /* 0x0001e40008011000 */
[----:B0-----:R-:W-:Y:S01]  /*6d60*/  UMOV UR8, UR15 ;  /* 0x0000000f00087c82 */ /* 0x001fe20008000000 */
[----:B------:R-:W-:-:S02]  /*6d70*/  UMOV UR11, UR19 ;  /* 0x00000013000b7c82 */ /* 0x000fc40008000000 */
[----:B------:R0:W-:Y:S02]  /*6d80*/  UTMALDG.3D [UR8], [UR24], desc[UR6] ;  /* 0x00000608180075b4 */ /* 0x0001e40008011000 */
[----:B0-----:R-:W-:Y:S05]  /*6d90*/  @P3 BRA `(.L_x_154) ;  /* 0xfffffffc00483947 */ /* 0x001fea000383ffff */
.L_x_150:
[----:B------:R-:W-:Y:S05]  /*6da0*/  BSYNC B1 ;  /* 0x0000000000017941 */ /* 0x000fea0003800000 */
.L_x_149:
[----:B------:R-:W-:Y:S01]  /*6db0*/  LOP3.LUT P3, RZ, R13, 0xff, RZ, 0xc0, !PT ;  /* 0x000000ff0dff7812 */ /* 0x000fe2000786c0ff */
[----:B------:R-:W-:Y:S01]  /*6dc0*/  IMAD.IADD R12, R3, 0x1, R12 ;  /* 0x00000001030c7824 */ /* 0x000fe200078e020c */
[----:B------:R-:W-:Y:S01]  /*6dd0*/  IADD3 R16, P4, R16, UR20, RZ ;  /* 0x0000001410107c10 */ /* 0x000fe2000ff9e0ff */
[----:B------:R-:W-:Y:S01]  /*6de0*/  ULDC.64 UR4, c[0x0][0x650] ;  /* 0x0001940000047ab9 */ /* 0x000fe20000000a00 */
[----:B------:R-:W-:Y:S01]  /*6df0*/  BSSY B1, `(.L_x_155) ;  /* 0x000006a000017945 */ /* 0x000fe20003800000 */
[----:B------:R-:W-:Y:S01]  /*6e00*/  IMAD.MOV.U32 R9, RZ, RZ, -0x1 ;  /* 0xffffffffff097424 */ /* 0x000fe200078e00ff */
[----:B------:R-:W-:Y:S01]  /*6e10*/  ISETP.GT.U32.AND P1, PT, R12, 0x1d, PT ;  /* 0x0000001d0c00780c */ /* 0x000fe20003f24070 */
[----:B------:R-:W-:Y:S01]  /*6e20*/  IMAD.MOV.U32 R8, RZ, RZ, -0x1 ;  /* 0xffffffffff087424 */ /* 0x000fe200078e00ff */
[----:B------:R-:W-:Y:S02]  /*6e30*/  IADD3.X R17, R17, UR13, RZ, P4, !PT ;  /* 0x0000000d11117c10 */ /* 0x000fe4000a7fe4ff */
[----:B------:R-:W-:-:S02]  /*6e40*/  ISETP.LT.U32.AND P1, PT, R3, 0x1e, P1 ;  /* 0x0000001e0300780c */ /* 0x000fc40000f21070 */
[----:B------:R-:W-:Y:S01]  /*6e50*/  PRMT R13, RZ, 0x7610, R13 ;  /* 0x00007610ff0d7816 */ /* 0x000fe2000000000d */
[----:B------:R-:W0:Y:S01]  /*6e60*/  @P3 S2R R5, SR_CgaCtaId ;  /* 0x0000000000053919 */ /* 0x000e220000008800 */
[----:B------:R-:W-:-:S04]  /*6e70*/  @P3 MOV R4, 0x400 ;  /* 0x0000040000043802 */ /* 0x000fc80000000f00 */
[----:B0-----:R-:W-:Y:S01]  /*6e80*/  @P3 LEA R6, R5, R4, 0x18 ;  /* 0x0000000405063211 */ /* 0x001fe200078ec0ff */
[----:B------:R-:W-:-:S03]  /*6e90*/  IMAD.WIDE.U32 R4, R12, -0x77777777, RZ ;  /* 0x888888890c047825 */ /* 0x000fc600078e00ff */
[----:B------:R0:W-:Y:S01]  /*6ea0*/  @P3 SYNCS.ARRIVE.TRANS64.A1T0 RZ, [R6+URZ+0x1f8], RZ ;  /* 0x0001f8ff06ff39a7 */ /* 0x0001e2000810003f */
[----:B------:R-:W-:Y:S02]  /*6eb0*/  ISETP.GE.U32.AND P3, PT, R3, 0x1e, PT ;  /* 0x0000001e0300780c */ /* 0x000fe40003f66070 */
[----:B------:R-:W-:Y:S02]  /*6ec0*/  SHF.R.U32.HI R7, RZ, 0x4, R5 ;  /* 0x00000004ff077819 */ /* 0x000fe40000011605 */
[----:B------:R-:W-:Y:S02]  /*6ed0*/  SEL R5, RZ, 0x1, !P1 ;  /* 0x00000001ff057807 */ /* 0x000fe40004800000 */
[----:B------:R-:W-:Y:S01]  /*6ee0*/  ISETP.GE.U32.AND P1, PT, R16, UR4, PT ;  /* 0x0000000410007c0c */ /* 0x000fe2000bf26070 */
[----:B------:R-:W-:Y:S01]  /*6ef0*/  IMAD R12, R7, -0x1e, R12 ;  /* 0xffffffe2070c7824 */ /* 0x000fe200078e020c */
[----:B------:R-:W-:Y:S02]  /*6f00*/  LOP3.LUT R0, R0, R5, RZ, 0x3c, !PT ;  /* 0x0000000500007212 */ /* 0x000fe400078e3cff */
[----:B------:R-:W-:-:S02]  /*6f10*/  ISETP.GE.U32.AND.EX P1, PT, R17, UR5, PT, P1 ;  /* 0x0000000511007c0c */ /* 0x000fc4000bf26110 */
[----:B------:R-:W-:Y:S02]  /*6f20*/  PRMT R4, RZ, 0x7610, R4 ;  /* 0x00007610ff047816 */ /* 0x000fe40000000004 */
[----:B------:R-:W-:Y:S01]  /*6f30*/  @P3 LOP3.LUT R0, R0, 0x1, R7, 0x78, !PT ;  /* 0x0000000100003812 */ /* 0x000fe200078e7807 */
[----:B------:R-:W-:-:S08]  /*6f40*/  IMAD.MOV.U32 R7, RZ, RZ, -0x1 ;  /* 0xffffffffff077424 */ /* 0x000fd000078e00ff */
[----:B0-----:R-:W-:Y:S05]  /*6f50*/  @P1 BRA `(.L_x_156) ;  /* 0x00000004004c1947 */ /* 0x001fea0003800000 */
[----:B------:R-:W-:Y:S01]  /*6f60*/  ULDC.64 UR4, c[0x0][0x628] ;  /* 0x00018a0000047ab9 */ /* 0x000fe20000000a00 */
[----:B------:R-:W0:Y:S01]  /*6f70*/  S2R R15, SR_CTAID.X ;  /* 0x00000000000f7919 */ /* 0x000e220000002500 */
[----:B------:R-:W-:Y:S01]  /*6f80*/  ISETP.NE.U32.AND P1, PT, RZ, UR4, PT ;  /* 0x00000004ff007c0c */ /* 0x000fe2000bf25070 */
[----:B------:R-:W-:Y:S01]  /*6f90*/  ULDC UR7, c[0x0][0x630] ;  /* 0x00018c0000077ab9 */ /* 0x000fe20000000800 */
[----:B------:R-:W-:Y:S01]  /*6fa0*/  IMAD.MOV.U32 R4, RZ, RZ, R16 ;  /* 0x000000ffff047224 */ /* 0x000fe200078e0010 */
[----:B------:R-:W1:Y:S01]  /*6fb0*/  S2R R14, SR_CTAID.Y ;  /* 0x00000000000e7919 */ /* 0x000e620000002600 */
[----:B------:R-:W-:Y:S01]  /*6fc0*/  ISETP.NE.AND.EX P1, PT, RZ, UR5, PT, P1 ;  /* 0x00000005ff007c0c */ /* 0x000fe2000bf25310 */
[----:B------:R-:W-:-:S12]  /*6fd0*/  IMAD.MOV.U32 R5, RZ, RZ, R17 ;  /* 0x000000ffff057224 */ /* 0x000fd800078e0011 */
[----:B------:R-:W-:Y:S05]  /*6fe0*/  @!P1 BRA `(.L_x_157) ;  /* 0x0000000000289947 */ /* 0x000fea0003800000 */
[----:B------:R-:W-:Y:S02]  /*6ff0*/  ULDC UR6, c[0x0][0x634] ;  /* 0x00018d0000067ab9 */ /* 0x000fe40000000800 */
[----:B------:R-:W-:-:S05]  /*7000*/  IADD3 R9, P1, R16, UR6, RZ ;  /* 0x0000000610097c10 */ /* 0x000fca000ff3e0ff */
[----:B------:R-:W-:-:S04]  /*7010*/  IMAD.X R21, RZ, RZ, R17, P1 ;  /* 0x000000ffff157224 */ /* 0x000fc800008e0611 */
[----:B------:R-:W-:-:S04]  /*7020*/  IMAD.WIDE.U32 R6, R21, UR4, RZ ;  /* 0x0000000415067c25 */ /* 0x000fc8000f8e00ff */
[----:B------:R-:W-:-:S04]  /*7030*/  IMAD.WIDE.U32 R6, P1, R9, UR5, R6 ;  /* 0x0000000509067c25 */ /* 0x000fc8000f820006 */
[----:B------:R-:W-:-:S04]  /*7040*/  IMAD.WIDE.U32 R8, R9, UR4, RZ ;  /* 0x0000000409087c25 */ /* 0x000fc8000f8e00ff */
[----:B------:R-:W-:Y:S01]  /*7050*/  IMAD.X R5, RZ, RZ, RZ, P1 ;  /* 0x000000ffff057224 */ /* 0x000fe200008e06ff */
[----:B------:R-:W-:Y:S01]  /*7060*/  IADD3 RZ, P1, R9, R6, RZ ;  /* 0x0000000609ff7210 */ /* 0x000fe20007f3e0ff */
[----:B------:R-:W-:-:S04]  /*7070*/  IMAD.MOV.U32 R4, RZ, RZ, R7 ;  /* 0x000000ffff047224 */ /* 0x000fc800078e0007 */
[----:B------:R-:W-:-:S08]  /*7080*/  IMAD.WIDE.U32.X R4, R21, UR5, R4, P1 ;  /* 0x0000000515047c25 */ /* 0x000fd000088e0404 */
.L_x_157:
[--C-:B------:R-:W-:Y:S01]  /*7090*/  SHF.R.U64 R8, R4, UR7, R5.reuse ;  /* 0x0000000704087c19 */ /* 0x100fe20008001205 */
[----:B------:R-:W-:Y:S01]  /*70a0*/  ULDC.64 UR4, c[0x0][0x620] ;  /* 0x0001880000047ab9 */ /* 0x000fe20000000a00 */
[----:B------:R-:W-:Y:S01]  /*70b0*/  SHF.R.U32.HI R4, RZ, UR7, R5 ;  /* 0x00000007ff047c19 */ /* 0x000fe20008011605 */
[----:B------:R-:W2:Y:S01]  /*70c0*/  LDC R24, c[0x0][0x144] ;  /* 0x00005100ff187b82 */ /* 0x000ea20000000800 */
[----:B------:R-:W-:Y:S01]  /*70d0*/  IADD3 R7, P1, RZ, -R8, RZ ;  /* 0x80000008ff077210 */ /* 0x000fe20007f3e0ff */
[----:B------:R-:W-:Y:S01]  /*70e0*/  ULDC.64 UR8, c[0x0][0x640] ;  /* 0x0001900000087ab9 */ /* 0x000fe20000000a00 */
[----:B0-----:R-:W-:Y:S01]  /*70f0*/  I2FP.F32.U32 R9, R15 ;  /* 0x0000000f00097245 */ /* 0x001fe20000201000 */
[----:B------:R-:W-:Y:S02]  /*7100*/  ULDC UR6, c[0x0][0x608] ;  /* 0x0001820000067ab9 */ /* 0x000fe40000000800 */
[----:B------:R-:W-:Y:S01]  /*7110*/  IMAD.X R4, RZ, RZ, ~R4, P1 ;  /* 0x000000ffff047224 */ /* 0x000fe200008e0e04 */
[----:B------:R-:W-:Y:S01]  /*7120*/  ISETP.NE.U32.AND P1, PT, RZ, UR8, PT ;  /* 0x00000008ff007c0c */ /* 0x000fe2000bf25070 */
[----:B------:R-:W0:Y:S02]  /*7130*/  LDC R21, c[0x0][0x148] ;  /* 0x00005200ff157b82 */ /* 0x000e240000000800 */
[----:B------:R-:W-:Y:S01]  /*7140*/  IMAD R6, R4, UR4, RZ ;  /* 0x0000000404067c24 */ /* 0x000fe2000f8e02ff */
[----:B------:R-:W-:Y:S01]  /*7150*/  ISETP.NE.AND.EX P1, PT, RZ, UR9, PT, P1 ;  /* 0x00000009ff007c0c */ /* 0x000fe2000bf25310 */
[----:B------:R-:W-:Y:S01]  /*7160*/  IMAD.WIDE.U32 R4, R7, UR4, R16 ;  /* 0x0000000407047c25 */ /* 0x000fe2000f8e0010 */
[----:B------:R-:W-:-:S03]  /*7170*/  ULDC UR4, c[0x0][0x150] ;  /* 0x0000540000047ab9 */ /* 0x000fc60000000800 */
[----:B------:R-:W-:Y:S02]  /*7180*/  IMAD R7, R7, UR5, R6 ;  /* 0x0000000507077c24 */ /* 0x000fe4000f8e0206 */
[----:B------:R-:W-:Y:S01]  /*7190*/  FMUL R6, R9, UR4 ;  /* 0x0000000409067c20 */ /* 0x000fe20008400000 */
[----:B------:R-:W-:Y:S01]  /*71a0*/  ULDC UR4, c[0x0][0x618] ;  /* 0x0001860000047ab9 */ /* 0x000fe20000000800 */
[----:B------:R-:W-:Y:S01]  /*71b0*/  ULDC UR5, c[0x0][0x154] ;  /* 0x0000550000057ab9 */ /* 0x000fe20000000800 */
[----:B------:R-:W-:-:S03]  /*71c0*/  IMAD.IADD R5, R5, 0x1, R7 ;  /* 0x0000000105057824 */ /* 0x000fc600078e0207 */
[----:B------:R-:W3:Y:S02]  /*71d0*/  F2I.U32.TRUNC.NTZ R6, R6 ;  /* 0x0000000600067305 */ /* 0x000ee4000020f000 */
[----:B------:R-:W-:Y:S02]  /*71e0*/  SHF.R.U64 R9, R4, UR4, R5 ;  /* 0x0000000404097c19 */ /* 0x000fe40008001205 */
[----:B-1----:R-:W-:-:S05]  /*71f0*/  I2FP.F32.U32 R4, R14 ;  /* 0x0000000e00047245 */ /* 0x002fca0000201000 */
[----:B------:R-:W-:Y:S01]  /*7200*/  FMUL R22, R4, UR5 ;  /* 0x0000000504167c20 */ /* 0x000fe20008400000 */
[----:B------:R-:W-:Y:S01]  /*7210*/  SHF.R.U32.HI R4, RZ, UR4, R5 ;  /* 0x00000004ff047c19 */ /* 0x000fe20008011605 */
[----:B------:R-:W-:-:S03]  /*7220*/  ULDC UR4, c[0x0][0x658] ;  /* 0x0001960000047ab9 */ /* 0x000fc60000000800 */
[--C-:B------:R-:W-:Y:S01]  /*7230*/  SHF.R.U64 R20, R9, UR6, R4.reuse ;  /* 0x0000000609147c19 */ /* 0x100fe20008001204 */
[----:B------:R-:W1:Y:S01]  /*7240*/  F2I.U32.TRUNC.NTZ R22, R22 ;  /* 0x0000001600167305 */ /* 0x000e62000020f000 */
[----:B------:R-:W-:Y:S01]  /*7250*/  SHF.R.U32.HI R5, RZ, UR6, R4 ;  /* 0x00000006ff057c19 */ /* 0x000fe20008011604 */
[----:B---3--:R-:W-:-:S03]  /*7260*/  IMAD.MOV R6, RZ, RZ, -R6 ;  /* 0x000000ffff067224 */ /* 0x008fc600078e0a06 */
[----:B------:R-:W-:Y:S01]  /*7270*/  SHF.R.U64 R18, R20, UR4, R5 ;  /* 0x0000000414127c19 */ /* 0x000fe20008001205 */
[----:B--2---:R-:W-:Y:S01]  /*7280*/  IMAD R15, R24, R6, R15 ;  /* 0x00000006180f7224 */ /* 0x004fe200078e020f */
[----:B------:R-:W-:-:S03]  /*7290*/  SHF.R.U32.HI R23, RZ, UR4, R5 ;  /* 0x00000004ff177c19 */ /* 0x000fc60008011605 */
[----:B------:R-:W-:Y:S02]  /*72a0*/  IMAD.MOV.U32 R4, RZ, RZ, R18 ;  /* 0x000000ffff047224 */ /* 0x000fe400078e0012 */
[----:B------:R-:W-:Y:S01]  /*72b0*/  IMAD.MOV.U32 R5, RZ, RZ, R23 ;  /* 0x000000ffff057224 */ /* 0x000fe200078e0017 */
[----:B-1----:R-:W-:Y:S06]  /*72c0*/  @!P1 BRA `(.L_x_158) ;  /* 0x0000000000289947 */ /* 0x002fec0003800000 */
[----:B------:R-:W-:Y:S02]  /*72d0*/  ULDC UR4, c[0x0][0x64c] ;  /* 0x0001930000047ab9 */ /* 0x000fe40000000800 */
[----:B------:R-:W-:-:S05]  /*72e0*/  IADD3 R5, P1, R18, UR4, RZ ;  /* 0x0000000412057c10 */ /* 0x000fca000ff3e0ff */
[----:B------:R-:W-:-:S04]  /*72f0*/  IMAD.X R23, RZ, RZ, R23, P1 ;  /* 0x000000ffff177224 */ /* 0x000fc800008e0617 */
[----:B------:R-:W-:-:S04]  /*7300*/  IMAD.WIDE.U32 R6, R23, UR8, RZ ;  /* 0x0000000817067c25 */ /* 0x000fc8000f8e00ff */
[----:B------:R-:W-:-:S04]  /*7310*/  IMAD.WIDE.U32 R6, P1, R5, UR9, R6 ;  /* 0x0000000905067c25 */ /* 0x000fc8000f820006 */
[----:B------:R-:W-:-:S04]  /*7320*/  IMAD.WIDE.U32 R4, R5, UR8, RZ ;  /* 0x0000000805047c25 */ /* 0x000fc8000f8e00ff */
[----:B------:R-:W-:Y:S01]  /*7330*/  IMAD.MOV.U32 R4, RZ, RZ, R7 ;  /* 0x000000ffff047224 */ /* 0x000fe200078e0007 */
[----:B------:R-:W-:Y:S01]  /*7340*/  IADD3 RZ, P3, R5, R6, RZ ;  /* 0x0000000605ff7210 */ /* 0x000fe20007f7e0ff */
[----:B------:R-:W-:-:S04]  /*7350*/  IMAD.X R5, RZ, RZ, RZ, P1 ;  /* 0x000000ffff057224 */ /* 0x000fc800008e06ff */
[----:B------:R-:W-:-:S08]  /*7360*/  IMAD.WIDE.U32.X R4, R23, UR9, R4, P3 ;  /* 0x0000000917047c25 */ /* 0x000fd000098e0404 */
.L_x_158:
[----:B------:R-:W-:Y:S01]  /*7370*/  ISETP.NE.AND P1, PT, R2, 0x1, PT ;  /* 0x000000010200780c */ /* 0x000fe20003f25270 */
[----:B------:R-:W-:Y:S01]  /*7380*/  ULDC UR4, c[0x0][0x648] ;  /* 0x0001920000047ab9 */ /* 0x000fe20000000800 */
[----:B------:R-:W-:Y:S01]  /*7390*/  LOP3.LUT R20, R20, UR17, RZ, 0xc0, !PT ;  /* 0x0000001114147c12 */ /* 0x000fe2000f8ec0ff */
[----:B------:R-:W-:Y:S01]  /*73a0*/  IMAD.MOV R22, RZ, RZ, -R22 ;  /* 0x000000ffff167224 */ /* 0x000fe200078e0a16 */
[----:B------:R-:W-:Y:S01]  /*73b0*/  SHF.R.U64 R5, R4, UR4, R5 ;  /* 0x0000000404057c19 */ /* 0x000fe20008001205 */
[----:B------:R-:W-:Y:S01]  /*73c0*/  ULDC UR4, c[0x0][0x638] ;  /* 0x00018e0000047ab9 */ /* 0x000fe20000000800 */
[----:B------:R-:W-:Y:S01]  /*73d0*/  LOP3.LUT R9, R9, UR16, RZ, 0xc0, !PT ;  /* 0x0000001009097c12 */ /* 0x000fe2000f8ec0ff */
[----:B------:R-:W-:Y:S01]  /*73e0*/  ULDC UR5, c[0x0][0x610] ;  /* 0x0001840000057ab9 */ /* 0x000fe20000000800 */
[----:B------:R-:W-:Y:S02]  /*73f0*/  IMAD.MOV.U32 R4, RZ, RZ, 0x1 ;  /* 0x00000001ff047424 */ /* 0x000fe400078e00ff */
[----:B------:R-:W-:-:S02]  /*7400*/  IMAD.MOV R7, RZ, RZ, -R5 ;  /* 0x000000ffff077224 */ /* 0x000fc400078e0a05 */
[----:B------:R-:W-:Y:S02]  /*7410*/  IMAD R20, R5, UR18, R20 ;  /* 0x0000001205147c24 */ /* 0x000fe4000f8e0214 */
[----:B0-----:R-:W-:Y:S02]  /*7420*/  @P1 IMAD R15, R21, R22, R14 ;  /* 0x00000016150f1224 */ /* 0x001fe400078e020e */
[----:B------:R-:W-:Y:S01]  /*7430*/  IMAD R18, R7, UR4, R18 ;  /* 0x0000000407127c24 */ /* 0x000fe2000f8e0212 */
[----:B------:R-:W-:Y:S01]  /*7440*/  ULDC UR4, c[0x0][0x600] ;  /* 0x0001800000047ab9 */ /* 0x000fe20000000800 */
[----:B------:R-:W-:Y:S02]  /*7450*/  IMAD R15, R20, UR5, R15 ;  /* 0x00000005140f7c24 */ /* 0x000fe4000f8e020f */
[----:B------:R-:W-:-:S05]  /*7460*/  IMAD R18, R18, UR4, R9 ;  /* 0x0000000412127c24 */ /* 0x000fca000f8e0209 */
[----:B------:R-:W-:Y:S02]  /*7470*/  SEL R9, R18, R15, !P1 ;  /* 0x0000000f12097207 */ /* 0x000fe40004800000 */
[----:B------:R-:W-:-:S07]  /*7480*/  SEL R7, R15, R18, !P1 ;  /* 0x000000120f077207 */ /* 0x000fce0004800000 */
.L_x_156:
[----:B------:R-:W-:Y:S05]  /*7490*/  BSYNC B1 ;  /* 0x0000000000017941 */ /* 0x000fea0003800000 */
.L_x_155:
[----:B------:R-:W-:-:S13]  /*74a0*/  LOP3.LUT P1, RZ, R4, 0xff, RZ, 0xc0, !PT ;  /* 0x000000ff04ff7812 */ /* 0x000fda000782c0ff */
[----:B------:R-:W-:Y:S05]  /*74b0*/  @P1 BRA `(.L_x_159) ;  /* 0xfffffff4004c1947 */ /* 0x000fea000383ffff */
[----:B------:R-:W-:Y:S05]  /*74c0*/  BSYNC B0 ;  /* 0x0000000000007941 */ /* 0x000fea0003800000 */
.L_x_147:
[----:B------:R-:W-:-:S03]  /*74d0*/  UMOV UR4, 0xffffffff ;  /* 0xffffffff00047882 */ /* 0x000fc60000000000 */
[----:B------:R-:W-:Y:S05]  /*74e0*/  BRA.DIV UR4, `(.L_x_160) ;  /* 0x0000001204c07947 */ /* 0x000fea000b800000 */
[----:B------:R-:W-:-:S13]  /*74f0*/  ELECT P6, URZ, PT ;  /* 0x00000000003f782f */ /* 0x000fda00038c0000 */
.L_x_200:
[----:B------:R-:W-:Y:S04]  /*7500*/  BSSY B0, `(.L_x_161) ;  /* 0x0000115000007945 */ /* 0x000fe80003800000 */
[----:B------:R-:W-:Y:S05]  /*7510*/  @!P6 BRA `(.L_x_162) ;  /* 0x00000010004ce947 */ /* 0x000fea0003800000 */
[----:B------:R-:W-:-:S04]  /*7520*/  LOP3.LUT R19, R19, 0x2, RZ, 0xfc, !PT ;  /* 0x0000000213137812 */ /* 0x000fc800078efcff */
[----:B------:R-:W-:-:S13]  /*7530*/  ISETP.NE.AND P0, PT, R19, 0x3, PT ;  /* 0x000000031300780c */ /* 0x000fda0003f05270 */
[----:B------:R-:W-:Y:S05]  /*7540*/  @!P0 BRA `(.L_x_163) ;  /* 0x0000000000048947 */ /* 0x000fea0003800000 */
[----:B------:R-:W-:Y:S01]  /*7550*/  BPT.TRAP 0x1 ;  /* 0x000000040000795c */ /* 0x000fe20000300000 */
.L_x_163:
[----:B------:R-:W0:Y:S01]  /*7560*/  S2R R3, SR_CgaCtaId ;  /* 0x0000000000037919 */ /* 0x000e220000008800 */
[----:B------:R-:W-:-:S04]  /*7570*/  MOV R2, 0x400 ;  /* 0x0000040000027802 */ /* 0x000fc80000000f00 */
[----:B0-----:R-:W-:Y:S02]  /*7580*/  LEA R3, R3, R2, 0x18 ;  /* 0x0000000203037211 */ /* 0x001fe400078ec0ff */
[----:B------:R-:W-:-:S03]  /*7590*/  SHF.L.U32 R2, R0, 0x1f, RZ ;  /* 0x0000001f00027819 */ /* 0x000fc600000006ff */
[----:B------:R-:W-:-:S04]  /*75a0*/  VIADD R3, R3, 0xf0 ;  /* 0x000000f003037836 */ /* 0x000fc80000000000 */
[C---:B------:R-:W-:Y:S02]  /*75b0*/  IMAD R7, R12.reuse, 0x8, R3 ;  /* 0x000000080c077824 */ /* 0x040fe400078e0203 */
[----:B------:R-:W-:Y:S02]  /*75c0*/  VIADD R12, R12, 0x1 ;  /* 0x000000010c0c7836 */ /* 0x000fe40000000000 */
[----:B------:R-:W0:Y:S03]  /*75d0*/  SYNCS.PHASECHK.TRANS64.TRYWAIT P0, [R7+URZ], R2 ;  /* 0x00000002070075a7 */ /* 0x000e26000800017f */
[----:B------:R-:W-:-:S04]  /*75e0*/  ISETP.NE.AND P1, PT, R12, 0x1e, PT ;  /* 0x0000001e0c00780c */ /* 0x000fc80003f25270 */
[----:B------:R-:W-:Y:S02]  /*75f0*/  SEL R5, RZ, 0x1, P1 ;  /* 0x00000001ff057807 */ /* 0x000fe40000800000 */
[----:B------:R-:W-:Y:S02]  /*7600*/  SEL R12, R12, RZ, P1 ;  /* 0x000000ff0c0c7207 */ /* 0x000fe40000800000 */
[----:B------:R-:W-:-:S03]  /*7610*/  LOP3.LUT R5, R0, R5, RZ, 0x3c, !PT ;  /* 0x0000000500057212 */ /* 0x000fc600078e3cff */
[----:B------:R-:W-:Y:S01]  /*7620*/  IMAD R9, R12, 0x8, R3 ;  /* 0x000000080c097824 */ /* 0x000fe200078e0203 */
[----:B------:R-:W-:Y:S01]  /*7630*/  SHF.L.U32 R4, R5, 0x1f, RZ ;  /* 0x0000001f05047819 */ /* 0x000fe200000006ff */
[----:B0-----:R-:W-:Y:S06]  /*7640*/  @!P0 BRA `(.L_x_164) ;  /* 0x0000001000888947 */ /* 0x001fec0003800000 */
.L_x_201:
[----:B------:R-:W1:Y:S01]  /*7650*/  SYNCS.PHASECHK.TRANS64.TRYWAIT P0, [R9+URZ], R4 ;  /* 0x00000004090075a7 */ /* 0x000e62000800017f */
[----:B------:R-:W-:-:S05]  /*7660*/  VIADD R0, R12, 0x1 ;  /* 0x000000010c007836 */ /* 0x000fca0000000000 */
[----:B------:R-:W-:-:S04]  /*7670*/  ISETP.NE.AND P1, PT, R0, 0x1e, PT ;  /* 0x0000001e0000780c */ /* 0x000fc80003f25270 */
[----:B0-----:R-:W-:Y:S02]  /*7680*/  SEL R2, RZ, 0x1, P1 ;  /* 0x00000001ff027807 */ /* 0x001fe40000800000 */
[----:B------:R-:W-:Y:S02]  /*7690*/  SEL R0, R0, RZ, P1 ;  /* 0x000000ff00007207 */ /* 0x000fe40000800000 */
[----:B------:R-:W-:-:S03]  /*76a0*/  LOP3.LUT R7, R5, R2, RZ, 0x3c, !PT ;  /* 0x0000000205077212 */ /* 0x000fc600078e3cff */
[----:B------:R-:W-:Y:S01]  /*76b0*/  IMAD R6, R0, 0x8, R3 ;  /* 0x0000000800067824 */ /* 0x000fe200078e0203 */
[----:B------:R-:W-:Y:S01]  /*76c0*/  SHF.L.U32 R5, R7, 0x1f, RZ ;  /* 0x0000001f07057819 */ /* 0x000fe200000006ff */
[----:B-1----:R-:W-:Y:S06]  /*76d0*/  @!P0 BRA `(.L_x_165) ;  /* 0x0000001000788947 */ /* 0x002fec0003800000 */
.L_x_202:
[----:B------:R-:W1:Y:S01]  /*76e0*/  SYNCS.PHASECHK.TRANS64.TRYWAIT P0, [R6+URZ], R5 ;  /* 0x00000005060075a7 */ /* 0x000e62000800017f */
[----:B------:R-:W-:-:S05]  /*76f0*/  VIADD R0, R0, 0x1 ;  /* 0x0000000100007836 */ /* 0x000fca0000000000 */
[----:B------:R-:W-:-:S04]  /*7700*/  ISETP.NE.AND P1, PT, R0, 0x1e, PT ;  /* 0x0000001e0000780c */ /* 0x000fc80003f25270 */
[----:B------:R-:W-:Y:S02]  /*7710*/  SEL R2, RZ, 0x1, P1 ;  /* 0x00000001ff027807 */ /* 0x000fe40000800000 */
[----:B------:R-:W-:Y:S02]  /*7720*/  SEL R0, R0, RZ, P1 ;  /* 0x000000ff00007207 */ /* 0x000fe40000800000 */
[----:B------:R-:W-:-:S03]  /*7730*/  LOP3.LUT R7, R7, R2, RZ, 0x3c, !PT ;  /* 0x0000000207077212 */ /* 0x000fc600078e3cff */
[----:B0-----:R-:W-:Y:S01]  /*7740*/  IMAD R9, R0, 0x8, R3 ;  /* 0x0000000800097824 */ /* 0x001fe200078e0203 */
[----:B------:R-:W-:Y:S01]  /*7750*/  SHF.L.U32 R4, R7, 0x1f, RZ ;  /* 0x0000001f07047819 */ /* 0x000fe200000006ff */
[----:B-1----:R-:W-:Y:S06]  /*7760*/  @!P0 BRA `(.L_x_166) ;  /* 0x0000001000688947 */ /* 0x002fec0003800000 */
.L_x_203:
        /* <DEDUP_REMOVED lines=9> */
.L_x_204:
        /* <DEDUP_REMOVED lines=9> */
.L_x_205:
        /* <DEDUP_REMOVED lines=9> */
.L_x_206:
        /* <DEDUP_REMOVED lines=9> */
.L_x_207:
        /* <DEDUP_REMOVED lines=9> */
.L_x_208:
        /* <DEDUP_REMOVED lines=9> */
.L_x_209:
        /* <DEDUP_REMOVED lines=9> */
.L_x_210:
        /* <DEDUP_REMOVED lines=9> */
.L_x_211:
        /* <DEDUP_REMOVED lines=9> */
.L_x_212:
        /* <DEDUP_REMOVED lines=9> */
.L_x_213:
        /* <DEDUP_REMOVED lines=9> */
.L_x_214:
        /* <DEDUP_REMOVED lines=9> */
.L_x_215:
        /* <DEDUP_REMOVED lines=9> */
.L_x_216:
        /* <DEDUP_REMOVED lines=9> */
.L_x_217:
        /* <DEDUP_REMOVED lines=9> */
.L_x_218:
        /* <DEDUP_REMOVED lines=9> */
.L_x_219:
        /* <DEDUP_REMOVED lines=9> */
.L_x_220:
        /* <DEDUP_REMOVED lines=9> */
.L_x_221:
        /* <DEDUP_REMOVED lines=9> */
.L_x_222:
        /* <DEDUP_REMOVED lines=9> */
.L_x_223:
        /* <DEDUP_REMOVED lines=9> */
.L_x_224:
        /* <DEDUP_REMOVED lines=9> */
.L_x_225:
        /* <DEDUP_REMOVED lines=9> */
.L_x_226:
        /* <DEDUP_REMOVED lines=9> */
.L_x_227:
        /* <DEDUP_REMOVED lines=9> */
.L_x_228:
[----:B------:R-:W1:Y:S01]  /*8580*/  SYNCS.PHASECHK.TRANS64.TRYWAIT P0, [R6+URZ], R5 ;  /* 0x00000005060075a7 */ /* 0x000e62000800017f */
[----:B------:R-:W-:-:S05]  /*8590*/  VIADD R0, R0, 0x1 ;  /* 0x0000000100007836 */ /* 0x000fca0000000000 */
[----:B------:R-:W-:-:S04]  /*85a0*/  ISETP.NE.AND P1, PT, R0, 0x1e, PT ;  /* 0x0000001e0000780c */ /* 0x000fc80003f25270 */
[----:B------:R-:W-:Y:S02]  /*85b0*/  SEL R2, RZ, 0x1, P1 ;  /* 0x00000001ff027807 */ /* 0x000fe40000800000 */
[----:B------:R-:W-:Y:S02]  /*85c0*/  SEL R0, R0, RZ, P1 ;  /* 0x000000ff00007207 */ /* 0x000fe40000800000 */
[----:B------:R-:W-:Y:S01]  /*85d0*/  LOP3.LUT R2, R7, R2, RZ, 0x3c, !PT ;  /* 0x0000000207027212 */ /* 0x000fe200078e3cff */
[----:B-1----:R-:W-:Y:S06]  /*85e0*/  @!P0 BRA `(.L_x_192) ;  /* 0x0000000800d08947 */ /* 0x002fec0003800000 */
.L_x_229:
[----:B------:R-:W-:Y:S01]  /*85f0*/  IMAD R3, R0, 0x8, R3 ;  /* 0x0000000800037824 */ /* 0x000fe200078e0203 */
[----:B------:R-:W-:-:S07]  /*8600*/  SHF.L.U32 R0, R2, 0x1f, RZ ;  /* 0x0000001f02007819 */ /* 0x000fce00000006ff */
.L_x_193:
[----:B--2---:R2:W3:Y:S02]  /*8610*/  SYNCS.PHASECHK.TRANS64.TRYWAIT P0, [R3+URZ], R0 ;  /* 0x00000000030075a7 */ /* 0x0044e4000800017f */
[----:B---3--:R-:W-:Y:S05]  /*8620*/  @!P0 NANOSLEEP.SYNCS 0x989680 ;  /* 0x009896800000895d */ /* 0x008fea0003900000 */
[----:B------:R-:W3:Y:S02]  /*8630*/  @!P0 SYNCS.PHASECHK.TRANS64 P0, [R3+URZ], R0 ;  /* 0x00000000030085a7 */ /* 0x000ee4000800007f */
[----:B---3--:R-:W-:Y:S05]  /*8640*/  @!P0 BRA `(.L_x_193) ;  /* 0xfffffffc00f08947 */ /* 0x008fea000383ffff */
.L_x_162:
[----:B------:R-:W-:Y:S05]  /*8650*/  BSYNC B0 ;  /* 0x0000000000007941 */ /* 0x000fea0003800000 */
.L_x_161:
[----:B------:R-:W-:Y:S05]  /*8660*/  EXIT ;  /* 0x000000000000794d */ /* 0x000fea0003800000 */
.L_x_18:
[----:B---3--:R3:W4:Y:S02]  /*8670*/  SYNCS.PHASECHK.TRANS64.TRYWAIT P1, [R3+URZ], R0 ;  /* 0x00000000030075a7 */ /* 0x008724000802017f */
[----:B----4-:R-:W-:Y:S05]  /*8680*/  @!P1 NANOSLEEP.SYNCS 0x989680 ;  /* 0x009896800000995d */ /* 0x010fea0003900000 */
[----:B------:R-:W4:Y:S02]  /*8690*/  @!P1 SYNCS.PHASECHK.TRANS64 P1, [R3+URZ], R0 ;  /* 0x00000000030095a7 */ /* 0x000f24000802007f */
[----:B----4-:R-:W-:Y:S05]  /*86a0*/  @!P1 BRA `(.L_x_18) ;  /* 0xfffffffc00f09947 */ /* 0x010fea000383ffff */
[----:B------:R-:W-:Y:S05]  /*86b0*/  BRA `(.L_x_17) ;  /* 0xffffff8c00b07947 */ /* 0x000fea000383ffff */
.L_x_23:
[----:B-1----:R-:W-:-:S04]  /*86c0*/  IMAD.U32 R5, RZ, RZ, UR8 ;  /* 0x00000008ff057e24 */ /* 0x002fc8000f8e00ff */
[----:B------:R1:W2:Y:S03]  /*86d0*/  SYNCS.PHASECHK.TRANS64.TRYWAIT P1, [R5+URZ], R4 ;  /* 0x00000004050075a7 */ /* 0x0002a6000802017f */
[----:B--2---:R-:W-:Y:S05]  /*86e0*/  @!P1 NANOSLEEP.SYNCS 0x989680 ;  /* 0x009896800000995d */ /* 0x004fea0003900000 */
[----:B------:R-:W2:Y:S02]  /*86f0*/  @!P1 SYNCS.PHASECHK.TRANS64 P1, [R5+URZ], R4 ;  /* 0x00000004050095a7 */ /* 0x000ea4000802007f */
[----:B--2---:R-:W-:Y:S05]  /*8700*/  @!P1 BRA `(.L_x_23) ;  /* 0xfffffffc00ec9947 */ /* 0x004fea000383ffff */
[----:B------:R-:W-:Y:S05]  /*8710*/  BRA `(.L_x_22) ;  /* 0xffffff9000c87947 */ /* 0x000fea000383ffff */
.L_x_148:
[----:B------:R-:W-:Y:S01]  /*8720*/  BSSY B1, `(.L_x_194) ;  /* 0x0000006000017945 */ /* 0x000fe20003800000 */
[----:B------:R-:W-:-:S07]  /*8730*/  IMAD.MOV.U32 R15, RZ, RZ, -0x1 ;  /* 0xffffffffff0f7424 */ /* 0x000fce00078e00ff */
[----:B------:R-:W-:Y:S05]  /*8740*/  WARPSYNC.COLLECTIVE R15, `(.L_x_195) ;  /* 0x000000000f0c7348 */ /* 0x000fea0003c00000 */
[----:B------:R-:W-:Y:S02]  /*8750*/  ELECT P6, UR62, PT ;  /* 0x00000000003e782f */ /* 0x000fe400038c0000 */
[----:B------:R-:W-:Y:S01]  /*8760*/  MOV R14, UR62 ;  /* 0x0000003e000e7c02 */ /* 0x000fe20008000f00 */
[----:B------:R-:W-:Y:S10]  /*8770*/  ENDCOLLECTIVE ;  /* 0x000000000000791b */ /* 0x000ff40003800000 */
.L_x_195:
[----:B------:R-:W-:Y:S05]  /*8780*/  BSYNC B1 ;  /* 0x0000000000017941 */ /* 0x000fea0003800000 */
.L_x_194:
[----:B------:R-:W-:Y:S05]  /*8790*/  BRA `(.L_x_196) ;  /* 0xffffffe000a07947 */ /* 0x000fea000383ffff */
.L_x_151:
[----:B0-----:R0:W1:Y:S02]  /*87a0*/  SYNCS.PHASECHK.TRANS64.TRYWAIT P1, [R14+URZ+0xf0], R7 ;  /* 0x0000f0070e0075a7 */ /* 0x001064000802017f */
[----:B-1----:R-:W-:Y:S05]  /*87b0*/  @!P1 NANOSLEEP.SYNCS 0x989680 ;  /* 0x009896800000995d */ /* 0x002fea0003900000 */
[----:B------:R-:W1:Y:S02]  /*87c0*/  @!P1 SYNCS.PHASECHK.TRANS64 P1, [R14+URZ+0xf0], R7 ;  /* 0x0000f0070e0095a7 */ /* 0x000e64000802007f */
[----:B-1----:R-:W-:Y:S05]  /*87d0*/  @!P1 BRA `(.L_x_151) ;  /* 0xfffffffc00f09947 */ /* 0x002fea000383ffff */
[----:B------:R-:W-:Y:S05]  /*87e0*/  BRA `(.L_x_197) ;  /* 0xffffffe000d47947 */ /* 0x000fea000383ffff */
.L_x_160:
[----:B------:R-:W-:Y:S01]  /*87f0*/  BSSY B0, `(.L_x_198) ;  /* 0x0000006000007945 */ /* 0x000fe20003800000 */
[----:B------:R-:W-:-:S07]  /*8800*/  IMAD.MOV.U32 R15, RZ, RZ, -0x1 ;  /* 0xffffffffff0f7424 */ /* 0x000fce00078e00ff */
[----:B------:R-:W-:Y:S05]  /*8810*/  WARPSYNC.COLLECTIVE R15, `(.L_x_199) ;  /* 0x000000000f0c7348 */ /* 0x000fea0003c00000 */
[----:B------:R-:W-:Y:S02]  /*8820*/  ELECT P6, UR62, PT ;  /* 0x00000000003e782f */ /* 0x000fe400038c0000 */
[----:B------:R-:W-:Y:S01]  /*8830*/  MOV R14, UR62 ;  /* 0x0000003e000e7c02 */ /* 0x000fe20008000f00 */
[----:B------:R-:W-:Y:S10]  /*8840*/  ENDCOLLECTIVE ;  /* 0x000000000000791b */ /* 0x000ff40003800000 */
.L_x_199:
[----:B------:R-:W-:Y:S05]  /*8850*/  BSYNC B0 ;  /* 0x0000000000007941 */ /* 0x000fea0003800000 */
.L_x_198:
[----:B------:R-:W-:Y:S05]  /*8860*/  BRA `(.L_x_200) ;  /* 0xffffffec00247947 */ /* 0x000fea000383ffff */
.L_x_164:
[----:B0-----:R0:W1:Y:S02]  /*8870*/  SYNCS.PHASECHK.TRANS64.TRYWAIT P0, [R7+URZ], R2 ;  /* 0x00000002070075a7 */ /* 0x001064000800017f */
[----:B-1----:R-:W-:Y:S05]  /*8880*/  @!P0 NANOSLEEP.SYNCS 0x989680 ;  /* 0x009896800000895d */ /* 0x002fea0003900000 */
[----:B------:R-:W1:Y:S02]  /*8890*/  @!P0 SYNCS.PHASECHK.TRANS64 P0, [R7+URZ], R2 ;  /* 0x00000002070085a7 */ /* 0x000e64000800007f */
[----:B-1----:R-:W-:Y:S05]  /*88a0*/  @!P0 BRA `(.L_x_164) ;  /* 0xfffffffc00f08947 */ /* 0x002fea000383ffff */
[----:B------:R-:W-:Y:S05]  /*88b0*/  BRA `(.L_x_201) ;  /* 0xffffffec00647947 */ /* 0x000fea000383ffff */
.L_x_165:
[----:B0-----:R0:W1:Y:S02]  /*88c0*/  SYNCS.PHASECHK.TRANS64.TRYWAIT P0, [R9+URZ], R4 ;  /* 0x00000004090075a7 */ /* 0x001064000800017f */
[----:B-1----:R-:W-:Y:S05]  /*88d0*/  @!P0 NANOSLEEP.SYNCS 0x989680 ;  /* 0x009896800000895d */ /* 0x002fea0003900000 */
[----:B------:R-:W1:Y:S02]  /*88e0*/  @!P0 SYNCS.PHASECHK.TRANS64 P0, [R9+URZ], R4 ;  /* 0x00000004090085a7 */ /* 0x000e64000800007f */
[----:B-1----:R-:W-:Y:S05]  /*88f0*/  @!P0 BRA `(.L_x_165) ;  /* 0xfffffffc00f08947 */ /* 0x002fea000383ffff */
[----:B------:R-:W-:Y:S05]  /*8900*/  BRA `(.L_x_202) ;  /* 0xffffffec00747947 */ /* 0x000fea000383ffff */
.L_x_166:
[----:B0-----:R0:W1:Y:S02]  /*8910*/  SYNCS.PHASECHK.TRANS64.TRYWAIT P0, [R6+URZ], R5 ;  /* 0x00000005060075a7 */ /* 0x001064000800017f */
[----:B-1----:R-:W-:Y:S05]  /*8920*/  @!P0 NANOSLEEP.SYNCS 0x989680 ;  /* 0x009896800000895d */ /* 0x002fea0003900000 */
[----:B------:R-:W1:Y:S02]  /*8930*/  @!P0 SYNCS.PHASECHK.TRANS64 P0, [R6+URZ], R5 ;  /* 0x00000005060085a7 */ /* 0x000e64000800007f */
[----:B-1----:R-:W-:Y:S05]  /*8940*/  @!P0 BRA `(.L_x_166) ;  /* 0xfffffffc00f08947 */ /* 0x002fea000383ffff */
[----:B------:R-:W-:Y:S05]  /*8950*/  BRA `(.L_x_203) ;  /* 0xffffffec00847947 */ /* 0x000fea000383ffff */
.L_x_167:
[----:B0-----:R0:W1:Y:S02]  /*8960*/  SYNCS.PHASECHK.TRANS64.TRYWAIT P0, [R9+URZ], R4 ;  /* 0x00000004090075a7 */ /* 0x001064000800017f */
[----:B-1----:R-:W-:Y:S05]  /*8970*/  @!P0 NANOSLEEP.SYNCS 0x989680 ;  /* 0x009896800000895d */ /* 0x002fea0003900000 */
[----:B------:R-:W1:Y:S02]  /*8980*/  @!P0 SYNCS.PHASECHK.TRANS64 P0, [R9+URZ], R4 ;  /* 0x00000004090085a7 */ /* 0x000e64000800007f */
[----:B-1----:R-:W-:Y:S05]  /*8990*/  @!P0 BRA `(.L_x_167) ;  /* 0xfffffffc00f08947 */ /* 0x002fea000383ffff */
[----:B------:R-:W-:Y:S05]  /*89a0*/  BRA `(.L_x_204) ;  /* 0xffffffec00947947 */ /* 0x000fea000383ffff */
.L_x_168:
[----:B0-----:R0:W1:Y:S02]  /*89b0*/  SYNCS.PHASECHK.TRANS64.TRYWAIT P0, [R6+URZ], R5 ;  /* 0x00000005060075a7 */ /* 0x001064000800017f */
[----:B-1----:R-:W-:Y:S05]  /*89c0*/  @!P0 NANOSLEEP.SYNCS 0x989680 ;  /* 0x009896800000895d */ /* 0x002fea0003900000 */
[----:B------:R-:W1:Y:S02]  /*89d0*/  @!P0 SYNCS.PHASECHK.TRANS64 P0, [R6+URZ], R5 ;  /* 0x00000005060085a7 */ /* 0x000e64000800007f */
[----:B-1----:R-:W-:Y:S05]  /*89e0*/  @!P0 BRA `(.L_x_168) ;  /* 0xfffffffc00f08947 */ /* 0x002fea000383ffff */
[----:B------:R-:W-:Y:S05]  /*89f0*/  BRA `(.L_x_205) ;  /* 0xffffffec00a47947 */ /* 0x000fea000383ffff */
.L_x_169:
[----:B0-----:R0:W1:Y:S02]  /*8a00*/  SYNCS.PHASECHK.TRANS64.TRYWAIT P0, [R9+URZ], R4 ;  /* 0x00000004090075a7 */ /* 0x001064000800017f */
[----:B-1----:R-:W-:Y:S05]  /*8a10*/  @!P0 NANOSLEEP.SYNCS 0x989680 ;  /* 0x009896800000895d */ /* 0x002fea0003900000 */
[----:B------:R-:W1:Y:S02]  /*8a20*/  @!P0 SYNCS.PHASECHK.TRANS64 P0, [R9+URZ], R4 ;  /* 0x00000004090085a7 */ /* 0x000e64000800007f */
[----:B-1----:R-:W-:Y:S05]  /*8a30*/  @!P0 BRA `(.L_x_169) ;  /* 0xfffffffc00f08947 */ /* 0x002fea000383ffff */
[----:B------:R-:W-:Y:S05]  /*8a40*/  BRA `(.L_x_206) ;  /* 0xffffffec00b47947 */ /* 0x000fea000383ffff */
.L_x_170:
[----:B0-----:R0:W1:Y:S02]  /*8a50*/  SYNCS.PHASECHK.TRANS64.TRYWAIT P0, [R6+URZ], R5 ;  /* 0x00000005060075a7 */ /* 0x001064000800017f */
[----:B-1----:R-:W-:Y:S05]  /*8a60*/  @!P0 NANOSLEEP.SYNCS 0x989680 ;  /* 0x009896800000895d */ /* 0x002fea0003900000 */
[----:B------:R-:W1:Y:S02]  /*8a70*/  @!P0 SYNCS.PHASECHK.TRANS64 P0, [R6+URZ], R5 ;  /* 0x00000005060085a7 */ /* 0x000e64000800007f */
[----:B-1----:R-:W-:Y:S05]  /*8a80*/  @!P0 BRA `(.L_x_170) ;  /* 0xfffffffc00f08947 */ /* 0x002fea000383ffff */
[----:B------:R-:W-:Y:S05]  /*8a90*/  BRA `(.L_x_207) ;  /* 0xffffffec00c47947 */ /* 0x000fea000383ffff */
.L_x_171:
[----:B0-----:R0:W1:Y:S02]  /*8aa0*/  SYNCS.PHASECHK.TRANS64.TRYWAIT P0, [R9+URZ], R4 ;  /* 0x00000004090075a7 */ /* 0x001064000800017f */
[----:B-1----:R-:W-:Y:S05]  /*8ab0*/  @!P0 NANOSLEEP.SYNCS 0x989680 ;  /* 0x009896800000895d */ /* 0x002fea0003900000 */
[----:B------:R-:W1:Y:S02]  /*8ac0*/  @!P0 SYNCS.PHASECHK.TRANS64 P0, [R9+URZ], R4 ;  /* 0x00000004090085a7 */ /* 0x000e64000800007f */
[----:B-1----:R-:W-:Y:S05]  /*8ad0*/  @!P0 BRA `(.L_x_171) ;  /* 0xfffffffc00f08947 */ /* 0x002fea000383ffff */
[----:B------:R-:W-:Y:S05]  /*8ae0*/  BRA `(.L_x_208) ;  /* 0xffffffec00d47947 */ /* 0x000fea000383ffff */
.L_x_172:
[----:B0-----:R0:W1:Y:S02]  /*8af0*/  SYNCS.PHASECHK.TRANS64.TRYWAIT P0, [R6+URZ], R5 ;  /* 0x00000005060075a7 */ /* 0x001064000800017f */
[----:B-1----:R-:W-:Y:S05]  /*8b00*/  @!P0 NANOSLEEP.SYNCS 0x989680 ;  /* 0x009896800000895d */ /* 0x002fea0003900000 */
[----:B------:R-:W1:Y:S02]  /*8b10*/  @!P0 SYNCS.PHASECHK.TRANS64 P0, [R6+URZ], R5 ;  /* 0x00000005060085a7 */ /* 0x000e64000800007f */
[----:B-1----:R-:W-:Y:S05]  /*8b20*/  @!P0 BRA `(.L_x_172) ;  /* 0xfffffffc00f08947 */ /* 0x002fea000383ffff */
[----:B------:R-:W-:Y:S05]  /*8b30*/  BRA `(.L_x_209) ;  /* 0xffffffec00e47947 */ /* 0x000fea000383ffff */
.L_x_173:
[----:B0-----:R0:W1:Y:S02]  /*8b40*/  SYNCS.PHASECHK.TRANS64.TRYWAIT P0, [R9+URZ], R4 ;  /* 0x00000004090075a7 */ /* 0x001064000800017f */
[----:B-1----:R-:W-:Y:S05]  /*8b50*/  @!P0 NANOSLEEP.SYNCS 0x989680 ;  /* 0x009896800000895d */ /* 0x002fea0003900000 */
[----:B------:R-:W1:Y:S02]  /*8b60*/  @!P0 SYNCS.PHASECHK.TRANS64 P0, [R9+URZ], R4 ;  /* 0x00000004090085a7 */ /* 0x000e64000800007f */
[----:B-1----:R-:W-:Y:S05]  /*8b70*/  @!P0 BRA `(.L_x_173) ;  /* 0xfffffffc00f08947 */ /* 0x002fea000383ffff */
[----:B------:R-:W-:Y:S05]  /*8b80*/  BRA `(.L_x_210) ;  /* 0xffffffec00f47947 */ /* 0x000fea000383ffff */
.L_x_174:
[----:B0-----:R0:W1:Y:S02]  /*8b90*/  SYNCS.PHASECHK.TRANS64.TRYWAIT P0, [R6+URZ], R5 ;  /* 0x00000005060075a7 */ /* 0x001064000800017f */
[----:B-1----:R-:W-:Y:S05]  /*8ba0*/  @!P0 NANOSLEEP.SYNCS 0x989680 ;  /* 0x009896800000895d */ /* 0x002fea0003900000 */
[----:B------:R-:W1:Y:S02]  /*8bb0*/  @!P0 SYNCS.PHASECHK.TRANS64 P0, [R6+URZ], R5 ;  /* 0x00000005060085a7 */ /* 0x000e64000800007f */
[----:B-1----:R-:W-:Y:S05]  /*8bc0*/  @!P0 BRA `(.L_x_174) ;  /* 0xfffffffc00f08947 */ /* 0x002fea000383ffff */
[----:B------:R-:W-:Y:S05]  /*8bd0*/  BRA `(.L_x_211) ;  /* 0xfffffff000047947 */ /* 0x000fea000383ffff */
.L_x_175:
[----:B0-----:R0:W1:Y:S02]  /*8be0*/  SYNCS.PHASECHK.TRANS64.TRYWAIT P0, [R9+URZ], R4 ;  /* 0x00000004090075a7 */ /* 0x001064000800017f */
[----:B-1----:R-:W-:Y:S05]  /*8bf0*/  @!P0 NANOSLEEP.SYNCS 0x989680 ;  /* 0x009896800000895d */ /* 0x002fea0003900000 */
[----:B------:R-:W1:Y:S02]  /*8c00*/  @!P0 SYNCS.PHASECHK.TRANS64 P0, [R9+URZ], R4 ;  /* 0x00000004090085a7 */ /* 0x000e64000800007f */
[----:B-1----:R-:W-:Y:S05]  /*8c10*/  @!P0 BRA `(.L_x_175) ;  /* 0xfffffffc00f08947 */ /* 0x002fea000383ffff */
[----:B------:R-:W-:Y:S05]  /*8c20*/  BRA `(.L_x_212) ;  /* 0xfffffff000147947 */ /* 0x000fea000383ffff */
.L_x_176:
[----:B0-----:R0:W1:Y:S02]  /*8c30*/  SYNCS.PHASECHK.TRANS64.TRYWAIT P0, [R6+URZ], R5 ;  /* 0x00000005060075a7 */ /* 0x001064000800017f */
[----:B-1----:R-:W-:Y:S05]  /*8c40*/  @!P0 NANOSLEEP.SYNCS 0x989680 ;  /* 0x009896800000895d */ /* 0x002fea0003900000 */
[----:B------:R-:W1:Y:S02]  /*8c50*/  @!P0 SYNCS.PHASECHK.TRANS64 P0, [R6+URZ], R5 ;  /* 0x00000005060085a7 */ /* 0x000e64000800007f */
[----:B-1----:R-:W-:Y:S05]  /*8c60*/  @!P0 BRA `(.L_x_176) ;  /* 0xfffffffc00f08947 */ /* 0x002fea000383ffff */
[----:B------:R-:W-:Y:S05]  /*8c70*/  BRA `(.L_x_213) ;  /* 0xfffffff000247947 */ /* 0x000fea000383ffff */
.L_x_177:
[----:B0-----:R0:W1:Y:S02]  /*8c80*/  SYNCS.PHASECHK.TRANS64.TRYWAIT P0, [R9+URZ], R4 ;  /* 0x00000004090075a7 */ /* 0x001064000800017f */
[----:B-1----:R-:W-:Y:S05]  /*8c90*/  @!P0 NANOSLEEP.SYNCS 0x989680 ;  /* 0x009896800000895d */ /* 0x002fea0003900000 */
[----:B------:R-:W1:Y:S02]  /*8ca0*/  @!P0 SYNCS.PHASECHK.TRANS64 P0, [R9+URZ], R4 ;  /* 0x00000004090085a7 */ /* 0x000e64000800007f */
[----:B-1----:R-:W-:Y:S05]  /*8cb0*/  @!P0 BRA `(.L_x_177) ;  /* 0xfffffffc00f08947 */ /* 0x002fea000383ffff */
[----:B------:R-:W-:Y:S05]  /*8cc0*/  BRA `(.L_x_214) ;  /* 0xfffffff000347947 */ /* 0x000fea000383ffff */
.L_x_178:
[----:B0-----:R0:W1:Y:S02]  /*8cd0*/  SYNCS.PHASECHK.TRANS64.TRYWAIT P0, [R6+URZ], R5 ;  /* 0x00000005060075a7 */ /* 0x001064000800017f */
[----:B-1----:R-:W-:Y:S05]  /*8ce0*/  @!P0 NANOSLEEP.SYNCS 0x989680 ;  /* 0x009896800000895d */ /* 0x002fea0003900000 */
[----:B------:R-:W1:Y:S02]  /*8cf0*/  @!P0 SYNCS.PHASECHK.TRANS64 P0, [R6+URZ], R5 ;  /* 0x00000005060085a7 */ /* 0x000e64000800007f */
[----:B-1----:R-:W-:Y:S05]  /*8d00*/  @!P0 BRA `(.L_x_178) ;  /* 0xfffffffc00f08947 */ /* 0x002fea000383ffff */
[----:B------:R-:W-:Y:S05]  /*8d10*/  BRA `(.L_x_215) ;  /* 0xfffffff000447947 */ /* 0x000fea000383ffff */
.L_x_179:
[----:B0-----:R0:W1:Y:S02]  /*8d20*/  SYNCS.PHASECHK.TRANS64.TRYWAIT P0, [R9+URZ], R4 ;  /* 0x00000004090075a7 */ /* 0x001064000800017f */
[----:B-1----:R-:W-:Y:S05]  /*8d30*/  @!P0 NANOSLEEP.SYNCS 0x989680 ;  /* 0x009896800000895d */ /* 0x002fea0003900000 */
[----:B------:R-:W1:Y:S02]  /*8d40*/  @!P0 SYNCS.PHASECHK.TRANS64 P0, [R9+URZ], R4 ;  /* 0x00000004090085a7 */ /* 0x000e64000800007f */
[----:B-1----:R-:W-:Y:S05]  /*8d50*/  @!P0 BRA `(.L_x_179) ;  /* 0xfffffffc00f08947 */ /* 0x002fea000383ffff */
[----:B------:R-:W-:Y:S05]  /*8d60*/  BRA `(.L_x_216) ;  /* 0xfffffff000547947 */ /* 0x000fea000383ffff */
.L_x_180:
[----:B0-----:R0:W1:Y:S02]  /*8d70*/  SYNCS.PHASECHK.TRANS64.TRYWAIT P0, [R6+URZ], R5 ;  /* 0x00000005060075a7 */ /* 0x001064000800017f */
[----:B-1----:R-:W-:Y:S05]  /*8d80*/  @!P0 NANOSLEEP.SYNCS 0x989680 ;  /* 0x009896800000895d */ /* 0x002fea0003900000 */
[----:B------:R-:W1:Y:S02]  /*8d90*/  @!P0 SYNCS.PHASECHK.TRANS64 P0, [R6+URZ], R5 ;  /* 0x00000005060085a7 */ /* 0x000e64000800007f */
[----:B-1----:R-:W-:Y:S05]  /*8da0*/  @!P0 BRA `(.L_x_180) ;  /* 0xfffffffc00f08947 */ /* 0x002fea000383ffff */
[----:B------:R-:W-:Y:S05]  /*8db0*/  BRA `(.L_x_217) ;  /* 0xfffffff000647947 */ /* 0x000fea000383ffff */
.L_x_181:
[----:B0-----:R0:W1:Y:S02]  /*8dc0*/  SYNCS.PHASECHK.TRANS64.TRYWAIT P0, [R9+URZ], R4 ;  /* 0x00000004090075a7 */ /* 0x001064000800017f */
[----:B-1----:R-:W-:Y:S05]  /*8dd0*/  @!P0 NANOSLEEP.SYNCS 0x989680 ;  /* 0x009896800000895d */ /* 0x002fea0003900000 */
[----:B------:R-:W1:Y:S02]  /*8de0*/  @!P0 SYNCS.PHASECHK.TRANS64 P0, [R9+URZ], R4 ;  /* 0x00000004090085a7 */ /* 0x000e64000800007f */
[----:B-1----:R-:W-:Y:S05]  /*8df0*/  @!P0 BRA `(.L_x_181) ;  /* 0xfffffffc00f08947 */ /* 0x002fea000383ffff */
[----:B------:R-:W-:Y:S05]  /*8e00*/  BRA `(.L_x_218) ;  /* 0xfffffff000747947 */ /* 0x000fea000383ffff */
.L_x_182:
[----:B0-----:R0:W1:Y:S02]  /*8e10*/  SYNCS.PHASECHK.TRANS64.TRYWAIT P0, [R6+URZ], R5 ;  /* 0x00000005060075a7 */ /* 0x001064000800017f */
[----:B-1----:R-:W-:Y:S05]  /*8e20*/  @!P0 NANOSLEEP.SYNCS 0x989680 ;  /* 0x009896800000895d */ /* 0x002fea0003900000 */
[----:B------:R-:W1:Y:S02]  /*8e30*/  @!P0 SYNCS.PHASECHK.TRANS64 P0, [R6+URZ], R5 ;  /* 0x00000005060085a7 */ /* 0x000e64000800007f */
[----:B-1----:R-:W-:Y:S05]  /*8e40*/  @!P0 BRA `(.L_x_182) ;  /* 0xfffffffc00f08947 */ /* 0x002fea000383ffff */
[----:B------:R-:W-:Y:S05]  /*8e50*/  BRA `(.L_x_219) ;  /* 0xfffffff000847947 */ /* 0x000fea000383ffff */
.L_x_183:
[----:B0-----:R0:W1:Y:S02]  /*8e60*/  SYNCS.PHASECHK.TRANS64.TRYWAIT P0, [R9+URZ], R4 ;  /* 0x00000004090075a7 */ /* 0x001064000800017f */
[----:B-1----:R-:W-:Y:S05]  /*8e70*/  @!P0 NANOSLEEP.SYNCS 0x989680 ;  /* 0x009896800000895d */ /* 0x002fea0003900000 */
[----:B------:R-:W1:Y:S02]  /*8e80*/  @!P0 SYNCS.PHASECHK.TRANS64 P0, [R9+URZ], R4 ;  /* 0x00000004090085a7 */ /* 0x000e64000800007f */
[----:B-1----:R-:W-:Y:S05]  /*8e90*/  @!P0 BRA `(.L_x_183) ;  /* 0xfffffffc00f08947 */ /* 0x002fea000383ffff */
[----:B------:R-:W-:Y:S05]  /*8ea0*/  BRA `(.L_x_220) ;  /* 0xfffffff000947947 */ /* 0x000fea000383ffff */
.L_x_184:
[----:B0-----:R0:W1:Y:S02]  /*8eb0*/  SYNCS.PHASECHK.TRANS64.TRYWAIT P0, [R6+URZ], R5 ;  /* 0x00000005060075a7 */ /* 0x001064000800017f */
[----:B-1----:R-:W-:Y:S05]  /*8ec0*/  @!P0 NANOSLEEP.SYNCS 0x989680 ;  /* 0x009896800000895d */ /* 0x002fea0003900000 */
[----:B------:R-:W1:Y:S02]  /*8ed0*/  @!P0 SYNCS.PHASECHK.TRANS64 P0, [R6+URZ], R5 ;  /* 0x00000005060085a7 */ /* 0x000e64000800007f */
[----:B-1----:R-:W-:Y:S05]  /*8ee0*/  @!P0 BRA `(.L_x_184) ;  /* 0xfffffffc00f08947 */ /* 0x002fea000383ffff */
[----:B------:R-:W-:Y:S05]  /*8ef0*/  BRA `(.L_x_221) ;  /* 0xfffffff000a47947 */ /* 0x000fea000383ffff */
.L_x_185:
[----:B0-----:R0:W1:Y:S02]  /*8f00*/  SYNCS.PHASECHK.TRANS64.TRYWAIT P0, [R9+URZ], R4 ;  /* 0x00000004090075a7 */ /* 0x001064000800017f */
[----:B-1----:R-:W-:Y:S05]  /*8f10*/  @!P0 NANOSLEEP.SYNCS 0x989680 ;  /* 0x009896800000895d */ /* 0x002fea0003900000 */
[----:B------:R-:W1:Y:S02]  /*8f20*/  @!P0 SYNCS.PHASECHK.TRANS64 P0, [R9+URZ], R4 ;  /* 0x00000004090085a7 */ /* 0x000e64000800007f */
[----:B-1----:R-:W-:Y:S05]  /*8f30*/  @!P0 BRA `(.L_x_185) ;  /* 0xfffffffc00f08947 */ /* 0x002fea000383ffff */
[----:B------:R-:W-:Y:S05]  /*8f40*/  BRA `(.L_x_222) ;  /* 0xfffffff000b47947 */ /* 0x000fea000383ffff */
.L_x_186:
[----:B0-----:R0:W1:Y:S02]  /*8f50*/  SYNCS.PHASECHK.TRANS64.TRYWAIT P0, [R6+URZ], R5 ;  /* 0x00000005060075a7 */ /* 0x001064000800017f */
[----:B-1----:R-:W-:Y:S05]  /*8f60*/  @!P0 NANOSLEEP.SYNCS 0x989680 ;  /* 0x009896800000895d */ /* 0x002fea0003900000 */
[----:B------:R-:W1:Y:S02]  /*8f70*/  @!P0 SYNCS.PHASECHK.TRANS64 P0, [R6+URZ], R5 ;  /* 0x00000005060085a7 */ /* 0x000e64000800007f */
[----:B-1----:R-:W-:Y:S05]  /*8f80*/  @!P0 BRA `(.L_x_186) ;  /* 0xfffffffc00f08947 */ /* 0x002fea000383ffff */
[----:B------:R-:W-:Y:S05]  /*8f90*/  BRA `(.L_x_223) ;  /* 0xfffffff000c47947 */ /* 0x000fea000383ffff */
.L_x_187:
[----:B0-----:R0:W1:Y:S02]  /*8fa0*/  SYNCS.PHASECHK.TRANS64.TRYWAIT P0, [R9+URZ], R4 ;  /* 0x00000004090075a7 */ /* 0x001064000800017f */
[----:B-1----:R-:W-:Y:S05]  /*8fb0*/  @!P0 NANOSLEEP.SYNCS 0x989680 ;  /* 0x009896800000895d */ /* 0x002fea0003900000 */
[----:B------:R-:W1:Y:S02]  /*8fc0*/  @!P0 SYNCS.PHASECHK.TRANS64 P0, [R9+URZ], R4 ;  /* 0x00000004090085a7 */ /* 0x000e64000800007f */
[----:B-1----:R-:W-:Y:S05]  /*8fd0*/  @!P0 BRA `(.L_x_187) ;  /* 0xfffffffc00f08947 */ /* 0x002fea000383ffff */
[----:B------:R-:W-:Y:S05]  /*8fe0*/  BRA `(.L_x_224) ;  /* 0xfffffff000d47947 */ /* 0x000fea000383ffff */
.L_x_188:
[----:B0-----:R0:W1:Y:S02]  /*8ff0*/  SYNCS.PHASECHK.TRANS64.TRYWAIT P0, [R6+URZ], R5 ;  /* 0x00000005060075a7 */ /* 0x001064000800017f */
[----:B-1----:R-:W-:Y:S05]  /*9000*/  @!P0 NANOSLEEP.SYNCS 0x989680 ;  /* 0x009896800000895d */ /* 0x002fea0003900000 */
[----:B------:R-:W1:Y:S02]  /*9010*/  @!P0 SYNCS.PHASECHK.TRANS64 P0, [R6+URZ], R5 ;  /* 0x00000005060085a7 */ /* 0x000e64000800007f */
[----:B-1----:R-:W-:Y:S05]  /*9020*/  @!P0 BRA `(.L_x_188) ;  /* 0xfffffffc00f08947 */ /* 0x002fea000383ffff */
[----:B------:R-:W-:Y:S05]  /*9030*/  BRA `(.L_x_225) ;  /* 0xfffffff000e47947 */ /* 0x000fea000383ffff */
.L_x_189:
[----:B0-----:R0:W1:Y:S02]  /*9040*/  SYNCS.PHASECHK.TRANS64.TRYWAIT P0, [R9+URZ], R4 ;  /* 0x00000004090075a7 */ /* 0x001064000800017f */
[----:B-1----:R-:W-:Y:S05]  /*9050*/  @!P0 NANOSLEEP.SYNCS 0x989680 ;  /* 0x009896800000895d */ /* 0x002fea0003900000 */
[----:B------:R-:W1:Y:S02]  /*9060*/  @!P0 SYNCS.PHASECHK.TRANS64 P0, [R9+URZ], R4 ;  /* 0x00000004090085a7 */ /* 0x000e64000800007f */
[----:B-1----:R-:W-:Y:S05]  /*9070*/  @!P0 BRA `(.L_x_189) ;  /* 0xfffffffc00f08947 */ /* 0x002fea000383ffff */
[----:B------:R-:W-:Y:S05]  /*9080*/  BRA `(.L_x_226) ;  /* 0xfffffff000f47947 */ /* 0x000fea000383ffff */
.L_x_190:
[----:B0-----:R0:W1:Y:S02]  /*9090*/  SYNCS.PHASECHK.TRANS64.TRYWAIT P0, [R6+URZ], R5 ;  /* 0x00000005060075a7 */ /* 0x001064000800017f */
[----:B-1----:R-:W-:Y:S05]  /*90a0*/  @!P0 NANOSLEEP.SYNCS 0x989680 ;  /* 0x009896800000895d */ /* 0x002fea0003900000 */
[----:B------:R-:W1:Y:S02]  /*90b0*/  @!P0 SYNCS.PHASECHK.TRANS64 P0, [R6+URZ], R5 ;  /* 0x00000005060085a7 */ /* 0x000e64000800007f */
[----:B-1----:R-:W-:Y:S05]  /*90c0*/  @!P0 BRA `(.L_x_190) ;  /* 0xfffffffc00f08947 */ /* 0x002fea000383ffff */
[----:B------:R-:W-:Y:S05]  /*90d0*/  BRA `(.L_x_227) ;  /* 0xfffffff400047947 */ /* 0x000fea000383ffff */
.L_x_191:
[----:B0-----:R0:W1:Y:S02]  /*90e0*/  SYNCS.PHASECHK.TRANS64.TRYWAIT P0, [R9+URZ], R4 ;  /* 0x00000004090075a7 */ /* 0x001064000800017f */
[----:B-1----:R-:W-:Y:S05]  /*90f0*/  @!P0 NANOSLEEP.SYNCS 0x989680 ;  /* 0x009896800000895d */ /* 0x002fea0003900000 */
[----:B------:R-:W1:Y:S02]  /*9100*/  @!P0 SYNCS.PHASECHK.TRANS64 P0, [R9+URZ], R4 ;  /* 0x00000004090085a7 */ /* 0x000e64000800007f */
[----:B-1----:R-:W-:Y:S05]  /*9110*/  @!P0 BRA `(.L_x_191) ;  /* 0xfffffffc00f08947 */ /* 0x002fea000383ffff */
[----:B------:R-:W-:Y:S05]  /*9120*/  BRA `(.L_x_228) ;  /* 0xfffffff400147947 */ /* 0x000fea000383ffff */
.L_x_192:
[----:B-1----:R1:W2:Y:S02]  /*9130*/  SYNCS.PHASECHK.TRANS64.TRYWAIT P0, [R6+URZ], R5 ;  /* 0x00000005060075a7 */ /* 0x0022a4000800017f */
[----:B--2---:R-:W-:Y:S05]  /*9140*/  @!P0 NANOSLEEP.SYNCS 0x989680 ;  /* 0x009896800000895d */ /* 0x004fea0003900000 */
[----:B------:R-:W2:Y:S02]  /*9150*/  @!P0 SYNCS.PHASECHK.TRANS64 P0, [R6+URZ], R5 ;  /* 0x00000005060085a7 */ /* 0x000ea4000800007f */
[----:B--2---:R-:W-:Y:S05]  /*9160*/  @!P0 BRA `(.L_x_192) ;  /* 0xfffffffc00f08947 */ /* 0x004fea000383ffff */
[----:B------:R-:W-:Y:S05]  /*9170*/  BRA `(.L_x_229) ;  /* 0xfffffff4001c7947 */ /* 0x000fea000383ffff */
.L_x_230:
[----:B------:R-:W-:-:S00]  /*9180*/  BRA `(.L_x_230) ;  /* 0xfffffffc00fc7947 */ /* 0x000fc0000383ffff */
[----:B------:R-:W-:-:S00]  /*9190*/  NOP ;  /* 0x0000000000007918 */ /* 0x000fc00000000000 */
        /* <DEDUP_REMOVED lines=14> */
.L_x_231:


//--------------------- .nv.global.init           --------------------------
	.section	.nv.global.init,"aw",@progbits
.nv.global.init:
	.type		$str$22,@object
	.size		$str$22,($str$23 - $str$22)
$str$22:
        /*0000*/ 	.byte	0x6b, 0x5f, 0x74, 0x69, 0x6c, 0x65, 0x5f, 0x63, 0x6f, 0x75, 0x6e, 0x74, 0x20, 0x3e, 0x3d, 0x20
        /*0010*/ 	.byte	0x31, 0x00
	.type		$str$23,@object
	.size		$str$23,(__unnamed_1 - $str$23)
$str$23:
        /*0012*/ 	.byte	0x2f, 0x74, 0x6d, 0x70, 0x2f, 0x63, 0x75, 0x74, 0x6c, 0x61, 0x73, 0x73, 0x5f, 0x73, 0x77, 0x65
        /*0022*/ 	.byte	0x65, 0x70, 0x5f, 0x73, 0x72, 0x63, 0x2f, 0x69, 0x6e, 0x63, 0x6c, 0x75, 0x64, 0x65, 0x2f, 0x63
        /*0032*/ 	.byte	0x75, 0x74, 0x6c, 0x61, 0x73, 0x73, 0x2f, 0x67, 0x65, 0x6d, 0x6d, 0x2f, 0x63, 0x6f, 0x6c, 0x6c
        /*0042*/ 	.byte	0x65, 0x63, 0x74, 0x69, 0x76, 0x65, 0x2f, 0x73, 0x6d, 0x39, 0x30, 0x5f, 0x6d, 0x6d, 0x61, 0x5f
        /*0052*/ 	.byte	0x74, 0x6d, 0x61, 0x5f, 0x67, 0x6d, 0x6d, 0x61, 0x5f, 0x73, 0x73, 0x5f, 0x77, 0x61, 0x72, 0x70
        /*0062*/ 	.byte	0x73, 0x70, 0x65, 0x63, 0x69, 0x61, 0x6c, 0x69, 0x7a, 0x65, 0x64, 0x2e, 0x68, 0x70, 0x70, 0x00
	.type		__unnamed_1,@object
	.size		__unnamed_1,(.L_0 - __unnamed_1)
__unnamed_1:
        /*0072*/ 	.byte	0x76, 0x6f, 0x69, 0x64, 0x20, 0x63, 0x75, 0x74, 0x6c, 0x61, 0x73, 0x73, 0x3a, 0x3a, 0x67, 0x65
        /* <DEDUP_REMOVED lines=179> */
        /*0bb2*/ 	.byte	0x69, 0x64, 0x65, 0x6e, 0x74, 0x69, 0x74, 0x79, 0x5d, 0x00
.L_0:


//--------------------- .nv.shared._ZN7cutlass13device_kernelINS_4gemm6kernel13GemmUniversalIN4cute5tupleIJiiiiEEENS1_10collective13CollectiveMmaINS1_34MainloopSm90TmaGmmaWarpSpecializedILi30ENS5_IJNS4_1CILi1EEESB_SB_EEENS1_35KernelTmaWarpSpecializedCooperativeEEENS5_IJNSA_ILi128EEENSA_ILi112EEENSA_ILi16EEEEEENS_6half_tENS5_IJlSB_lEEESJ_SK_NS4_8TiledMMAINS4_8MMA_AtomIJNS4_4SM904GMMA25MMA_64x16x16_F32F16F16_SSILNSO_5MajorE0ELSQ_0ELNSO_7ScaleInE1ELSR_1EEEEEENS4_6LayoutINS5_IJNSA_ILi2EEESB_SB_EEENS5_IJSB_NSA_ILi0EEESX_EEEEENS5_IJNS4_10UnderscoreES10_S10_EEEEENS4_13SM90_TMA_LOADENS4_14ComposedLayoutINS4_7SwizzleILi1ELi4ELi3EEENS4_18smem_ptr_flag_bitsILi16EEENSU_INS5_IJNSA_ILi8EEESH_EEENS5_IJSH_SB_EEEEEEEvNS4_8identityES13_S1D_vS1E_EENS_8epilogue10collective6detail29Sm90TmaWarpSpecializedAdapterINS1H_15DefaultEpilogueISJ_SK_SK_NS1G_6thread17LinearCombinationISJ_Li1EffLNS1L_9ScaleType4KindE0ELNS_15FloatRoundStyleE2ESJ_EENS1_15EpilogueDefaultEEEEEvvEEEEvNT_6ParamsE --------------------------
	.section	.nv.shared._ZN7cutlass13device_kernelINS_4gemm6kernel13GemmUniversalIN4cute5tupleIJiiiiEEENS1_10collective13CollectiveMmaINS1_34MainloopSm90TmaGmmaWarpSpecializedILi30ENS5_IJNS4_1CILi1EEESB_SB_EEENS1_35KernelTmaWarpSpecializedCooperativeEEENS5_IJNSA_ILi128EEENSA_ILi112EEENSA_ILi16EEEEEENS_6half_tENS5_IJlSB_lEEESJ_SK_NS4_8TiledMMAINS4_8MMA_AtomIJNS4_4SM904GMMA25MMA_64x16x16_F32F16F16_SSILNSO_5MajorE0ELSQ_0ELNSO_7ScaleInE1ELSR_1EEEEEENS4_6LayoutINS5_IJNSA_ILi2EEESB_SB_EEENS5_IJSB_NSA_ILi0EEESX_EEEEENS5_IJNS4_10UnderscoreES10_S10_EEEEENS4_13SM90_TMA_LOADENS4_14ComposedLayoutINS4_7SwizzleILi1ELi4ELi3EEENS4_18smem_ptr_flag_bitsILi16EEENSU_INS5_IJNSA_ILi8EEESH_EEENS5_IJSH_SB_EEEEEEEvNS4_8identityES13_S1D_vS1E_EENS_8epilogue10collective6detail29Sm90TmaWarpSpecializedAdapterINS1H_15DefaultEpilogueISJ_SK_SK_NS1G_6thread17LinearCombinationISJ_Li1EffLNS1L_9ScaleType4KindE0ELNS_15FloatRoundStyleE2ESJ_EENS1_15EpilogueDefaultEEEEEvvEEEEvNT_6ParamsE,"aw",@nobits
	.sectionflags	@""
	.align	16
	.zero		1024


//--------------------- .nv.shared.reserved.0     --------------------------
	.section	.nv.shared.reserved.0,"aw",@nobits
	.weak		__nv_reservedSMEM_offset_0_alias
	.size		__nv_reservedSMEM_offset_0_alias, 0, 0
	.other		__nv_reservedSMEM_offset_0_alias,@"STO_CUDA_RESERVED_SHARED STV_DEFAULT"
__nv_reservedSMEM_offset_0_alias:
	.zero		0


//--------------------- .nv.global                --------------------------
	.section	.nv.global,"aw",@nobits
.nv.global:
	.type		_ZN40_INTERNAL_dae4b733_4_k_cu_0287ddd9_138424cute1_E,@object
	.size		_ZN40_INTERNAL_dae4b733_4_k_cu_0287ddd9_138424cute1_E,(_ZN40_INTERNAL_dae4b733_4_k_cu_0287ddd9_138424cuda3std3__45__cpo6cbeginE - _ZN40_INTERNAL_dae4b733_4_k_cu_0287ddd9_138424cute1_E)
_ZN40_INTERNAL_dae4b733_4_k_cu_0287ddd9_138424cute1_E:
	.zero		1
	.type		_ZN40_INTERNAL_dae4b733_4_k_cu_0287ddd9_138424cuda3std3__45__cpo6cbeginE,@object
	.size		_ZN40_INTERNAL_dae4b733_4_k_cu_0287ddd9_138424cuda3std3__45__cpo6cbeginE,(_ZN40_INTERNAL_dae4b733_4_k_cu_0287ddd9_138424cuda3std3__48in_placeE - _ZN40_INTERNAL_dae4b733_4_k_cu_0287ddd9_138424cuda3std3__45__cpo6cbeginE)
_ZN40_INTERNAL_dae4b733_4_k_cu_0287ddd9_138424cuda3std3__45__cpo6cbeginE:
	.zero		1
	.type		_ZN40_INTERNAL_dae4b733_4_k_cu_0287ddd9_138424cuda3std3__48in_placeE,@object
	.size		_ZN40_INTERNAL_dae4b733_4_k_cu_0287ddd9_138424cuda3std3__48in_placeE,(_ZN40_INTERNAL_dae4b733_4_k_cu_0287ddd9_138424cuda3std6ranges3__45__cpo9iter_moveE - _ZN40_INTERNAL_dae4b733_4_k_cu_0287ddd9_138424cuda3std3__48in_placeE)
_ZN40_INTERNAL_dae4b733_4_k_cu_0287ddd9_138424cuda3std3__48in_placeE:
	.zero		1
	.type		_ZN40_INTERNAL_dae4b733_4_k_cu_0287ddd9_138424cuda3std6ranges3__45__cpo9iter_moveE,@object
	.size		_ZN40_INTERNAL_dae4b733_4_k_cu_0287ddd9_138424cuda3std6ranges3__45__cpo9iter_moveE,(_ZN40_INTERNAL_dae4b733_4_k_cu_0287ddd9_138424cuda3std3__45__cpo5beginE - _ZN40_INTERNAL_dae4b733_4_k_cu_0287ddd9_138424cuda3std6ranges3__45__cpo9iter_moveE)
_ZN40_INTERNAL_dae4b733_4_k_cu_0287ddd9_138424cuda3std6ranges3__45__cpo9iter_moveE:
	.zero		1
	.type		_ZN40_INTERNAL_dae4b733_4_k_cu_0287ddd9_138424cuda3std3__45__cpo5beginE,@object
	.size		_ZN40_INTERNAL_dae4b733_4_k_cu_0287ddd9_138424cuda3std3__45__cpo5beginE,(_ZN40_INTERNAL_dae4b733_4_k_cu_0287ddd9_138424cuda3std3__442_GLOBAL__N__dae4b733_4_k_cu_0287ddd9_138426ignoreE - _ZN40_INTERNAL_dae4b733_4_k_cu_0287ddd9_138424cuda3std3__45__cpo5beginE)
_ZN40_INTERNAL_dae4b733_4_k_cu_0287ddd9_138424cuda3std3__45__cpo5beginE:
	.zero		1
	.type		_ZN40_INTERNAL_dae4b733_4_k_cu_0287ddd9_138424cuda3std3__442_GLOBAL__N__dae4b733_4_k_cu_0287ddd9_138426ignoreE,@object
	.size		_ZN40_INTERNAL_dae4b733_4_k_cu_0287ddd9_138424cuda3std3__442_GLOBAL__N__dae4b733_4_k_cu_0287ddd9_138426ignoreE,(_ZN40_INTERNAL_dae4b733_4_k_cu_0287ddd9_138424cute7productE - _ZN40_INTERNAL_dae4b733_4_k_cu_0287ddd9_138424cuda3std3__442_GLOBAL__N__dae4b733_4_k_cu_0287ddd9_138426ignoreE)
_ZN40_INTERNAL_dae4b733_4_k_cu_0287ddd9_138424cuda3std3__442_GLOBAL__N__dae4b733_4_k_cu_0287ddd9_138426ignoreE:
	.zero		1
	.type		_ZN40_INTERNAL_dae4b733_4_k_cu_0287ddd9_138424cute7productE,@object
	.size		_ZN40_INTERNAL_dae4b733_4_k_cu_0287ddd9_138424cute7productE,(_ZN40_INTERNAL_dae4b733_4_k_cu_0287ddd9_138424cuda3std3__45__cpo3endE - _ZN40_INTERNAL_dae4b733_4_k_cu_0287ddd9_138424cute7productE)
_ZN40_INTERNAL_dae4b733_4_k_cu_0287ddd9_138424cute7productE:
	.zero		1
	.type		_ZN40_INTERNAL_dae4b733_4_k_cu_0287ddd9_138424cuda3std3__45__cpo3endE,@object
	.size		_ZN40_INTERNAL_dae4b733_4_k_cu_0287ddd9_138424cuda3std3__45__cpo3endE,(_ZN40_INTERNAL_dae4b733_4_k_cu_0287ddd9_138424cuda3std3__419piecewise_constructE - _ZN40_INTERNAL_dae4b733_4_k_cu_0287ddd9_138424cuda3std3__45__cpo3endE)
_ZN40_INTERNAL_dae4b733_4_k_cu_0287ddd9_138424cuda3std3__45__cpo3endE:
	.zero		1
	.type		_ZN40_INTERNAL_dae4b733_4_k_cu_0287ddd9_138424cuda3std3__419piecewise_constructE,@object
	.size		_ZN40_INTERNAL_dae4b733_4_k_cu_0287ddd9_138424cuda3std3__419piecewise_constructE,(_ZN40_INTERNAL_dae4b733_4_k_cu_0287ddd9_138424cuda3std3__45__cpo4cendE - _ZN40_INTERNAL_dae4b733_4_k_cu_0287ddd9_138424cuda3std3__419piecewise_constructE)
_ZN40_INTERNAL_dae4b733_4_k_cu_0287ddd9_138424cuda3std3__419piecewise_constructE:
	.zero		1
	.type		_ZN40_INTERNAL_dae4b733_4_k_cu_0287ddd9_138424cuda3std3__45__cpo4cendE,@object
	.size		_ZN40_INTERNAL_dae4b733_4_k_cu_0287ddd9_138424cuda3std3__45__cpo4cendE,(_ZN40_INTERNAL_dae4b733_4_k_cu_0287ddd9_138424cuda3std6ranges3__45__cpo4swapE - _ZN40_INTERNAL_dae4b733_4_k_cu_0287ddd9_138424cuda3std3__45__cpo4cendE)
_ZN40_INTERNAL_dae4b733_4_k_cu_0287ddd9_138424cuda3std3__45__cpo4cendE:
	.zero		1
	.type		_ZN40_INTERNAL_dae4b733_4_k_cu_0287ddd9_138424cuda3std6ranges3__45__cpo4swapE,@object
	.size		_ZN40_INTERNAL_dae4b733_4_k_cu_0287ddd9_138424cuda3std6ranges3__45__cpo4swapE,(.L_8 - _ZN40_INTERNAL_dae4b733_4_k_cu_0287ddd9_138424cuda3std6ranges3__45__cpo4swapE)
_ZN40_INTERNAL_dae4b733_4_k_cu_0287ddd9_138424cuda3std6ranges3__45__cpo4swapE:
	.zero		1
.L_8:


//--------------------- .nv.constant0._ZN7cutlass13device_kernelINS_4gemm6kernel13GemmUniversalIN4cute5tupleIJiiiiEEENS1_10collective13CollectiveMmaINS1_34MainloopSm90TmaGmmaWarpSpecializedILi30ENS5_IJNS4_1CILi1EEESB_SB_EEENS1_35KernelTmaWarpSpecializedCooperativeEEENS5_IJNSA_ILi128EEENSA_ILi112EEENSA_ILi16EEEEEENS_6half_tENS5_IJlSB_lEEESJ_SK_NS4_8TiledMMAINS4_8MMA_AtomIJNS4_4SM904GMMA25MMA_64x16x16_F32F16F16_SSILNSO_5MajorE0ELSQ_0ELNSO_7ScaleInE1ELSR_1EEEEEENS4_6LayoutINS5_IJNSA_ILi2EEESB_SB_EEENS5_IJSB_NSA_ILi0EEESX_EEEEENS5_IJNS4_10UnderscoreES10_S10_EEEEENS4_13SM90_TMA_LOADENS4_14ComposedLayoutINS4_7SwizzleILi1ELi4ELi3EEENS4_18smem_ptr_flag_bitsILi16EEENSU_INS5_IJNSA_ILi8EEESH_EEENS5_IJSH_SB_EEEEEEEvNS4_8identityES13_S1D_vS1E_EENS_8epilogue10collective6detail29Sm90TmaWarpSpecializedAdapterINS1H_15DefaultEpilogueISJ_SK_SK_NS1G_6thread17LinearCombinationISJ_Li1EffLNS1L_9ScaleType4KindE0ELNS_15FloatRoundStyleE2ESJ_EENS1_15EpilogueDefaultEEEEEvvEEEEvNT_6ParamsE --------------------------
	.section	.nv.constant0._ZN7cutlass13device_kernelINS_4gemm6kernel13GemmUniversalIN4cute5tupleIJiiiiEEENS1_10collective13CollectiveMmaINS1_34MainloopSm90TmaGmmaWarpSpecializedILi30ENS5_IJNS4_1CILi1EEESB_SB_EEENS1_35KernelTmaWarpSpecializedCooperativeEEENS5_IJNSA_ILi128EEENSA_ILi112EEENSA_ILi16EEEEEENS_6half_tENS5_IJlSB_lEEESJ_SK_NS4_8TiledMMAINS4_8MMA_AtomIJNS4_4SM904GMMA25MMA_64x16x16_F32F16F16_SSILNSO_5MajorE0ELSQ_0ELNSO_7ScaleInE1ELSR_1EEEEEENS4_6LayoutINS5_IJNSA_ILi2EEESB_SB_EEENS5_IJSB_NSA_ILi0EEESX_EEEEENS5_IJNS4_10UnderscoreES10_S10_EEEEENS4_13SM90_TMA_LOADENS4_14ComposedLayoutINS4_7SwizzleILi1ELi4ELi3EEENS4_18smem_ptr_flag_bitsILi16EEENSU_INS5_IJNSA_ILi8EEESH_EEENS5_IJSH_SB_EEEEEEEvNS4_8identityES13_S1D_vS1E_EENS_8epilogue10collective6detail29Sm90TmaWarpSpecializedAdapterINS1H_15DefaultEpilogueISJ_SK_SK_NS1G_6thread17LinearCombinationISJ_Li1EffLNS1L_9ScaleType4KindE0ELNS_15FloatRoundStyleE2ESJ_EENS1_15EpilogueDefaultEEEEEvvEEEEvNT_6ParamsE,"a",@progbits
	.sectionflags	@""
	.align	4
.nv.constant0._ZN7cutlass13device_kernelINS_4gemm6kernel13GemmUniversalIN4cute5tupleIJiiiiEEENS1_10collective13CollectiveMmaINS1_34MainloopSm90TmaGmmaWarpSpecializedILi30ENS5_IJNS4_1CILi1EEESB_SB_EEENS1_35KernelTmaWarpSpecializedCooperativeEEENS5_IJNSA_ILi128EEENSA_ILi112EEENSA_ILi16EEEEEENS_6half_tENS5_IJlSB_lEEESJ_SK_NS4_8TiledMMAINS4_8MMA_AtomIJNS4_4SM904GMMA25MMA_64x16x16_F32F16F16_SSILNSO_5MajorE0ELSQ_0ELNSO_7ScaleInE1ELSR_1EEEEEENS4_6LayoutINS5_IJNSA_ILi2EEESB_SB_EEENS5_IJSB_NSA_ILi0EEESX_EEEEENS5_IJNS4_10UnderscoreES10_S10_EEEEENS4_13SM90_TMA_LOADENS4_14ComposedLayoutINS4_7SwizzleILi1ELi4ELi3EEENS4_18smem_ptr_flag_bitsILi16EEENSU_INS5_IJNSA_ILi8EEESH_EEENS5_IJSH_SB_EEEEEEEvNS4_8identityES13_S1D_vS1E_EENS_8epilogue10collective6detail29Sm90TmaWarpSpecializedAdapterINS1H_15DefaultEpilogueISJ_SK_SK_NS1G_6thread17LinearCombinationISJ_Li1EffLNS1L_9ScaleType4KindE0ELNS_15FloatRoundStyleE2ESJ_EENS1_15EpilogueDefaultEEEEEvvEEEEvNT_6ParamsE:
	.zero		1664


//--------------------- SYMBOLS --------------------------

	.type		.nv.reservedSmem.offset0,@object
	.size		.nv.reservedSmem.offset0,0x4
	.type		__assertfail,@function
